//
// Generated by NVIDIA NVVM Compiler
//
// Compiler Build ID: CL-36424714
// Cuda compilation tools, release 13.0, V13.0.88
// Based on NVVM 20.0.0
//

.version 9.0
.target sm_100
.address_size 64

	// .globl	_Z15spmv_csr_kerneljPjS_PfS0_S0_

.visible .entry _Z15spmv_csr_kerneljPjS_PfS0_S0_(
	.param .u32 _Z15spmv_csr_kerneljPjS_PfS0_S0__param_0,
	.param .u64 .ptr .align 1 _Z15spmv_csr_kerneljPjS_PfS0_S0__param_1,
	.param .u64 .ptr .align 1 _Z15spmv_csr_kerneljPjS_PfS0_S0__param_2,
	.param .u64 .ptr .align 1 _Z15spmv_csr_kerneljPjS_PfS0_S0__param_3,
	.param .u64 .ptr .align 1 _Z15spmv_csr_kerneljPjS_PfS0_S0__param_4,
	.param .u64 .ptr .align 1 _Z15spmv_csr_kerneljPjS_PfS0_S0__param_5
)
{
	.reg .pred 	%p<11>;
	.reg .b32 	%r<67>;
	.reg .b32 	%f<112>;
	.reg .b64 	%rd<87>;

	ld.param.u32 	%r23, [_Z15spmv_csr_kerneljPjS_PfS0_S0__param_0];
	ld.param.u64 	%rd6, [_Z15spmv_csr_kerneljPjS_PfS0_S0__param_1];
	ld.param.u64 	%rd8, [_Z15spmv_csr_kerneljPjS_PfS0_S0__param_2];
	ld.param.u64 	%rd9, [_Z15spmv_csr_kerneljPjS_PfS0_S0__param_3];
	ld.param.u64 	%rd10, [_Z15spmv_csr_kerneljPjS_PfS0_S0__param_4];
	ld.param.u64 	%rd7, [_Z15spmv_csr_kerneljPjS_PfS0_S0__param_5];
	cvta.to.global.u64 	%rd1, %rd10;
	cvta.to.global.u64 	%rd2, %rd8;
	cvta.to.global.u64 	%rd3, %rd9;
	mov.u32 	%r24, %ctaid.x;
	mov.u32 	%r25, %ntid.x;
	mov.u32 	%r26, %tid.x;
	mad.lo.s32 	%r1, %r24, %r25, %r26;
	setp.ge.u32 	%p1, %r1, %r23;
	@%p1 bra 	$L__BB0_15;
	cvta.to.global.u64 	%rd11, %rd6;
	mul.wide.s32 	%rd12, %r1, 4;
	add.s64 	%rd13, %rd11, %rd12;
	ld.global.u32 	%r62, [%rd13];
	ld.global.u32 	%r3, [%rd13+4];
	setp.ge.u32 	%p2, %r62, %r3;
	mov.f32 	%f111, 0f00000000;
	@%p2 bra 	$L__BB0_14;
	add.s32 	%r27, %r62, 1;
	max.u32 	%r28, %r3, %r27;
	sub.s32 	%r4, %r28, %r62;
	and.b32  	%r5, %r4, 15;
	sub.s32 	%r29, %r62, %r28;
	setp.gt.u32 	%p3, %r29, -16;
	mov.f32 	%f111, 0f00000000;
	@%p3 bra 	$L__BB0_5;
	and.b32  	%r30, %r4, -16;
	neg.s32 	%r60, %r30;
	add.s64 	%rd4, %rd3, 32;
	add.s64 	%rd5, %rd2, 32;
	mov.f32 	%f111, 0f00000000;
$L__BB0_4:
	.pragma "nounroll";
	mul.wide.s32 	%rd14, %r62, 4;
	add.s64 	%rd15, %rd4, %rd14;
	add.s64 	%rd16, %rd5, %rd14;
	ld.global.f32 	%f18, [%rd15+-32];
	ld.global.u32 	%r31, [%rd16+-32];
	mul.wide.u32 	%rd17, %r31, 4;
	add.s64 	%rd18, %rd1, %rd17;
	ld.global.f32 	%f19, [%rd18];
	fma.rn.f32 	%f20, %f18, %f19, %f111;
	ld.global.f32 	%f21, [%rd15+-28];
	ld.global.u32 	%r32, [%rd16+-28];
	mul.wide.u32 	%rd19, %r32, 4;
	add.s64 	%rd20, %rd1, %rd19;
	ld.global.f32 	%f22, [%rd20];
	fma.rn.f32 	%f23, %f21, %f22, %f20;
	ld.global.f32 	%f24, [%rd15+-24];
	ld.global.u32 	%r33, [%rd16+-24];
	mul.wide.u32 	%rd21, %r33, 4;
	add.s64 	%rd22, %rd1, %rd21;
	ld.global.f32 	%f25, [%rd22];
	fma.rn.f32 	%f26, %f24, %f25, %f23;
	ld.global.f32 	%f27, [%rd15+-20];
	ld.global.u32 	%r34, [%rd16+-20];
	mul.wide.u32 	%rd23, %r34, 4;
	add.s64 	%rd24, %rd1, %rd23;
	ld.global.f32 	%f28, [%rd24];
	fma.rn.f32 	%f29, %f27, %f28, %f26;
	ld.global.f32 	%f30, [%rd15+-16];
	ld.global.u32 	%r35, [%rd16+-16];
	mul.wide.u32 	%rd25, %r35, 4;
	add.s64 	%rd26, %rd1, %rd25;
	ld.global.f32 	%f31, [%rd26];
	fma.rn.f32 	%f32, %f30, %f31, %f29;
	ld.global.f32 	%f33, [%rd15+-12];
	ld.global.u32 	%r36, [%rd16+-12];
	mul.wide.u32 	%rd27, %r36, 4;
	add.s64 	%rd28, %rd1, %rd27;
	ld.global.f32 	%f34, [%rd28];
	fma.rn.f32 	%f35, %f33, %f34, %f32;
	ld.global.f32 	%f36, [%rd15+-8];
	ld.global.u32 	%r37, [%rd16+-8];
	mul.wide.u32 	%rd29, %r37, 4;
	add.s64 	%rd30, %rd1, %rd29;
	ld.global.f32 	%f37, [%rd30];
	fma.rn.f32 	%f38, %f36, %f37, %f35;
	ld.global.f32 	%f39, [%rd15+-4];
	ld.global.u32 	%r38, [%rd16+-4];
	mul.wide.u32 	%rd31, %r38, 4;
	add.s64 	%rd32, %rd1, %rd31;
	ld.global.f32 	%f40, [%rd32];
	fma.rn.f32 	%f41, %f39, %f40, %f38;
	ld.global.f32 	%f42, [%rd15];
	ld.global.u32 	%r39, [%rd16];
	mul.wide.u32 	%rd33, %r39, 4;
	add.s64 	%rd34, %rd1, %rd33;
	ld.global.f32 	%f43, [%rd34];
	fma.rn.f32 	%f44, %f42, %f43, %f41;
	ld.global.f32 	%f45, [%rd15+4];
	ld.global.u32 	%r40, [%rd16+4];
	mul.wide.u32 	%rd35, %r40, 4;
	add.s64 	%rd36, %rd1, %rd35;
	ld.global.f32 	%f46, [%rd36];
	fma.rn.f32 	%f47, %f45, %f46, %f44;
	ld.global.f32 	%f48, [%rd15+8];
	ld.global.u32 	%r41, [%rd16+8];
	mul.wide.u32 	%rd37, %r41, 4;
	add.s64 	%rd38, %rd1, %rd37;
	ld.global.f32 	%f49, [%rd38];
	fma.rn.f32 	%f50, %f48, %f49, %f47;
	ld.global.f32 	%f51, [%rd15+12];
	ld.global.u32 	%r42, [%rd16+12];
	mul.wide.u32 	%rd39, %r42, 4;
	add.s64 	%rd40, %rd1, %rd39;
	ld.global.f32 	%f52, [%rd40];
	fma.rn.f32 	%f53, %f51, %f52, %f50;
	ld.global.f32 	%f54, [%rd15+16];
	ld.global.u32 	%r43, [%rd16+16];
	mul.wide.u32 	%rd41, %r43, 4;
	add.s64 	%rd42, %rd1, %rd41;
	ld.global.f32 	%f55, [%rd42];
	fma.rn.f32 	%f56, %f54, %f55, %f53;
	ld.global.f32 	%f57, [%rd15+20];
	ld.global.u32 	%r44, [%rd16+20];
	mul.wide.u32 	%rd43, %r44, 4;
	add.s64 	%rd44, %rd1, %rd43;
	ld.global.f32 	%f58, [%rd44];
	fma.rn.f32 	%f59, %f57, %f58, %f56;
	ld.global.f32 	%f60, [%rd15+24];
	ld.global.u32 	%r45, [%rd16+24];
	mul.wide.u32 	%rd45, %r45, 4;
	add.s64 	%rd46, %rd1, %rd45;
	ld.global.f32 	%f61, [%rd46];
	fma.rn.f32 	%f62, %f60, %f61, %f59;
	ld.global.f32 	%f63, [%rd15+28];
	ld.global.u32 	%r46, [%rd16+28];
	mul.wide.u32 	%rd47, %r46, 4;
	add.s64 	%rd48, %rd1, %rd47;
	ld.global.f32 	%f64, [%rd48];
	fma.rn.f32 	%f111, %f63, %f64, %f62;
	add.s32 	%r62, %r62, 16;
	add.s32 	%r60, %r60, 16;
	setp.ne.s32 	%p4, %r60, 0;
	@%p4 bra 	$L__BB0_4;
$L__BB0_5:
	setp.eq.s32 	%p5, %r5, 0;
	@%p5 bra 	$L__BB0_14;
	and.b32  	%r12, %r4, 7;
	setp.lt.u32 	%p6, %r5, 8;
	@%p6 bra 	$L__BB0_8;
	mul.wide.s32 	%rd49, %r62, 4;
	add.s64 	%rd50, %rd3, %rd49;
	ld.global.f32 	%f66, [%rd50];
	add.s64 	%rd51, %rd2, %rd49;
	ld.global.u32 	%r47, [%rd51];
	mul.wide.u32 	%rd52, %r47, 4;
	add.s64 	%rd53, %rd1, %rd52;
	ld.global.f32 	%f67, [%rd53];
	fma.rn.f32 	%f68, %f66, %f67, %f111;
	ld.global.f32 	%f69, [%rd50+4];
	ld.global.u32 	%r48, [%rd51+4];
	mul.wide.u32 	%rd54, %r48, 4;
	add.s64 	%rd55, %rd1, %rd54;
	ld.global.f32 	%f70, [%rd55];
	fma.rn.f32 	%f71, %f69, %f70, %f68;
	ld.global.f32 	%f72, [%rd50+8];
	ld.global.u32 	%r49, [%rd51+8];
	mul.wide.u32 	%rd56, %r49, 4;
	add.s64 	%rd57, %rd1, %rd56;
	ld.global.f32 	%f73, [%rd57];
	fma.rn.f32 	%f74, %f72, %f73, %f71;
	ld.global.f32 	%f75, [%rd50+12];
	ld.global.u32 	%r50, [%rd51+12];
	mul.wide.u32 	%rd58, %r50, 4;
	add.s64 	%rd59, %rd1, %rd58;
	ld.global.f32 	%f76, [%rd59];
	fma.rn.f32 	%f77, %f75, %f76, %f74;
	ld.global.f32 	%f78, [%rd50+16];
	ld.global.u32 	%r51, [%rd51+16];
	mul.wide.u32 	%rd60, %r51, 4;
	add.s64 	%rd61, %rd1, %rd60;
	ld.global.f32 	%f79, [%rd61];
	fma.rn.f32 	%f80, %f78, %f79, %f77;
	ld.global.f32 	%f81, [%rd50+20];
	ld.global.u32 	%r52, [%rd51+20];
	mul.wide.u32 	%rd62, %r52, 4;
	add.s64 	%rd63, %rd1, %rd62;
	ld.global.f32 	%f82, [%rd63];
	fma.rn.f32 	%f83, %f81, %f82, %f80;
	ld.global.f32 	%f84, [%rd50+24];
	ld.global.u32 	%r53, [%rd51+24];
	mul.wide.u32 	%rd64, %r53, 4;
	add.s64 	%rd65, %rd1, %rd64;
	ld.global.f32 	%f85, [%rd65];
	fma.rn.f32 	%f86, %f84, %f85, %f83;
	ld.global.f32 	%f87, [%rd50+28];
	ld.global.u32 	%r54, [%rd51+28];
	mul.wide.u32 	%rd66, %r54, 4;
	add.s64 	%rd67, %rd1, %rd66;
	ld.global.f32 	%f88, [%rd67];
	fma.rn.f32 	%f111, %f87, %f88, %f86;
	add.s32 	%r62, %r62, 8;
$L__BB0_8:
	setp.eq.s32 	%p7, %r12, 0;
	@%p7 bra 	$L__BB0_14;
	and.b32  	%r15, %r4, 3;
	setp.lt.u32 	%p8, %r12, 4;
	@%p8 bra 	$L__BB0_11;
	mul.wide.s32 	%rd68, %r62, 4;
	add.s64 	%rd69, %rd3, %rd68;
	ld.global.f32 	%f90, [%rd69];
	add.s64 	%rd70, %rd2, %rd68;
	ld.global.u32 	%r55, [%rd70];
	mul.wide.u32 	%rd71, %r55, 4;
	add.s64 	%rd72, %rd1, %rd71;
	ld.global.f32 	%f91, [%rd72];
	fma.rn.f32 	%f92, %f90, %f91, %f111;
	ld.global.f32 	%f93, [%rd69+4];
	ld.global.u32 	%r56, [%rd70+4];
	mul.wide.u32 	%rd73, %r56, 4;
	add.s64 	%rd74, %rd1, %rd73;
	ld.global.f32 	%f94, [%rd74];
	fma.rn.f32 	%f95, %f93, %f94, %f92;
	ld.global.f32 	%f96, [%rd69+8];
	ld.global.u32 	%r57, [%rd70+8];
	mul.wide.u32 	%rd75, %r57, 4;
	add.s64 	%rd76, %rd1, %rd75;
	ld.global.f32 	%f97, [%rd76];
	fma.rn.f32 	%f98, %f96, %f97, %f95;
	ld.global.f32 	%f99, [%rd69+12];
	ld.global.u32 	%r58, [%rd70+12];
	mul.wide.u32 	%rd77, %r58, 4;
	add.s64 	%rd78, %rd1, %rd77;
	ld.global.f32 	%f100, [%rd78];
	fma.rn.f32 	%f111, %f99, %f100, %f98;
	add.s32 	%r62, %r62, 4;
$L__BB0_11:
	setp.eq.s32 	%p9, %r15, 0;
	@%p9 bra 	$L__BB0_14;
	neg.s32 	%r65, %r15;
$L__BB0_13:
	.pragma "nounroll";
	mul.wide.s32 	%rd79, %r62, 4;
	add.s64 	%rd80, %rd2, %rd79;
	add.s64 	%rd81, %rd3, %rd79;
	ld.global.f32 	%f101, [%rd81];
	ld.global.u32 	%r59, [%rd80];
	mul.wide.u32 	%rd82, %r59, 4;
	add.s64 	%rd83, %rd1, %rd82;
	ld.global.f32 	%f102, [%rd83];
	fma.rn.f32 	%f111, %f101, %f102, %f111;
	add.s32 	%r62, %r62, 1;
	add.s32 	%r65, %r65, 1;
	setp.ne.s32 	%p10, %r65, 0;
	@%p10 bra 	$L__BB0_13;
$L__BB0_14:
	cvta.to.global.u64 	%rd84, %rd7;
	add.s64 	%rd86, %rd84, %rd12;
	st.global.f32 	[%rd86], %f111;
$L__BB0_15:
	ret;

}
	// .globl	_Z15spmv_jds_kerneljPjS_S_S_PfS0_S0_
.visible .entry _Z15spmv_jds_kerneljPjS_S_S_PfS0_S0_(
	.param .u32 _Z15spmv_jds_kerneljPjS_S_S_PfS0_S0__param_0,
	.param .u64 .ptr .align 1 _Z15spmv_jds_kerneljPjS_S_S_PfS0_S0__param_1,
	.param .u64 .ptr .align 1 _Z15spmv_jds_kerneljPjS_S_S_PfS0_S0__param_2,
	.param .u64 .ptr .align 1 _Z15spmv_jds_kerneljPjS_S_S_PfS0_S0__param_3,
	.param .u64 .ptr .align 1 _Z15spmv_jds_kerneljPjS_S_S_PfS0_S0__param_4,
	.param .u64 .ptr .align 1 _Z15spmv_jds_kerneljPjS_S_S_PfS0_S0__param_5,
	.param .u64 .ptr .align 1 _Z15spmv_jds_kerneljPjS_S_S_PfS0_S0__param_6,
	.param .u64 .ptr .align 1 _Z15spmv_jds_kerneljPjS_S_S_PfS0_S0__param_7
)
{
	.reg .pred 	%p<11>;
	.reg .b32 	%r<70>;
	.reg .b32 	%f<68>;
	.reg .b64 	%rd<106>;

	ld.param.u32 	%r14, [_Z15spmv_jds_kerneljPjS_S_S_PfS0_S0__param_0];
	ld.param.u64 	%rd8, [_Z15spmv_jds_kerneljPjS_S_S_PfS0_S0__param_1];
	ld.param.u64 	%rd9, [_Z15spmv_jds_kerneljPjS_S_S_PfS0_S0__param_2];
	ld.param.u64 	%rd11, [_Z15spmv_jds_kerneljPjS_S_S_PfS0_S0__param_3];
	ld.param.u64 	%rd12, [_Z15spmv_jds_kerneljPjS_S_S_PfS0_S0__param_4];
	ld.param.u64 	%rd13, [_Z15spmv_jds_kerneljPjS_S_S_PfS0_S0__param_5];
	ld.param.u64 	%rd14, [_Z15spmv_jds_kerneljPjS_S_S_PfS0_S0__param_6];
	ld.param.u64 	%rd10, [_Z15spmv_jds_kerneljPjS_S_S_PfS0_S0__param_7];
	cvta.to.global.u64 	%rd1, %rd14;
	cvta.to.global.u64 	%rd2, %rd12;
	cvta.to.global.u64 	%rd3, %rd13;
	cvta.to.global.u64 	%rd4, %rd11;
	mov.u32 	%r15, %ctaid.x;
	mov.u32 	%r16, %ntid.x;
	mov.u32 	%r17, %tid.x;
	mad.lo.s32 	%r1, %r15, %r16, %r17;
	setp.ge.u32 	%p1, %r1, %r14;
	@%p1 bra 	$L__BB1_14;
	cvta.to.global.u64 	%rd15, %rd9;
	mul.wide.s32 	%rd16, %r1, 4;
	add.s64 	%rd17, %rd15, %rd16;
	ld.global.u32 	%r2, [%rd17];
	setp.eq.s32 	%p2, %r2, 0;
	mov.f32 	%f67, 0f00000000;
	@%p2 bra 	$L__BB1_13;
	and.b32  	%r3, %r2, 7;
	setp.lt.u32 	%p3, %r2, 8;
	mov.f32 	%f67, 0f00000000;
	mov.b32 	%r68, 0;
	@%p3 bra 	$L__BB1_5;
	and.b32  	%r68, %r2, -8;
	neg.s32 	%r66, %r68;
	add.s64 	%rd105, %rd4, 16;
	mov.f32 	%f67, 0f00000000;
$L__BB1_4:
	.pragma "nounroll";
	ld.global.u32 	%r19, [%rd105+-16];
	add.s32 	%r20, %r19, %r1;
	mul.wide.u32 	%rd18, %r20, 4;
	add.s64 	%rd19, %rd3, %rd18;
	ld.global.f32 	%f17, [%rd19];
	add.s64 	%rd20, %rd2, %rd18;
	ld.global.u32 	%r21, [%rd20];
	mul.wide.u32 	%rd21, %r21, 4;
	add.s64 	%rd22, %rd1, %rd21;
	ld.global.f32 	%f18, [%rd22];
	fma.rn.f32 	%f19, %f17, %f18, %f67;
	ld.global.u32 	%r22, [%rd105+-12];
	add.s32 	%r23, %r22, %r1;
	mul.wide.u32 	%rd23, %r23, 4;
	add.s64 	%rd24, %rd3, %rd23;
	ld.global.f32 	%f20, [%rd24];
	add.s64 	%rd25, %rd2, %rd23;
	ld.global.u32 	%r24, [%rd25];
	mul.wide.u32 	%rd26, %r24, 4;
	add.s64 	%rd27, %rd1, %rd26;
	ld.global.f32 	%f21, [%rd27];
	fma.rn.f32 	%f22, %f20, %f21, %f19;
	ld.global.u32 	%r25, [%rd105+-8];
	add.s32 	%r26, %r25, %r1;
	mul.wide.u32 	%rd28, %r26, 4;
	add.s64 	%rd29, %rd3, %rd28;
	ld.global.f32 	%f23, [%rd29];
	add.s64 	%rd30, %rd2, %rd28;
	ld.global.u32 	%r27, [%rd30];
	mul.wide.u32 	%rd31, %r27, 4;
	add.s64 	%rd32, %rd1, %rd31;
	ld.global.f32 	%f24, [%rd32];
	fma.rn.f32 	%f25, %f23, %f24, %f22;
	ld.global.u32 	%r28, [%rd105+-4];
	add.s32 	%r29, %r28, %r1;
	mul.wide.u32 	%rd33, %r29, 4;
	add.s64 	%rd34, %rd3, %rd33;
	ld.global.f32 	%f26, [%rd34];
	add.s64 	%rd35, %rd2, %rd33;
	ld.global.u32 	%r30, [%rd35];
	mul.wide.u32 	%rd36, %r30, 4;
	add.s64 	%rd37, %rd1, %rd36;
	ld.global.f32 	%f27, [%rd37];
	fma.rn.f32 	%f28, %f26, %f27, %f25;
	ld.global.u32 	%r31, [%rd105];
	add.s32 	%r32, %r31, %r1;
	mul.wide.u32 	%rd38, %r32, 4;
	add.s64 	%rd39, %rd3, %rd38;
	ld.global.f32 	%f29, [%rd39];
	add.s64 	%rd40, %rd2, %rd38;
	ld.global.u32 	%r33, [%rd40];
	mul.wide.u32 	%rd41, %r33, 4;
	add.s64 	%rd42, %rd1, %rd41;
	ld.global.f32 	%f30, [%rd42];
	fma.rn.f32 	%f31, %f29, %f30, %f28;
	ld.global.u32 	%r34, [%rd105+4];
	add.s32 	%r35, %r34, %r1;
	mul.wide.u32 	%rd43, %r35, 4;
	add.s64 	%rd44, %rd3, %rd43;
	ld.global.f32 	%f32, [%rd44];
	add.s64 	%rd45, %rd2, %rd43;
	ld.global.u32 	%r36, [%rd45];
	mul.wide.u32 	%rd46, %r36, 4;
	add.s64 	%rd47, %rd1, %rd46;
	ld.global.f32 	%f33, [%rd47];
	fma.rn.f32 	%f34, %f32, %f33, %f31;
	ld.global.u32 	%r37, [%rd105+8];
	add.s32 	%r38, %r37, %r1;
	mul.wide.u32 	%rd48, %r38, 4;
	add.s64 	%rd49, %rd3, %rd48;
	ld.global.f32 	%f35, [%rd49];
	add.s64 	%rd50, %rd2, %rd48;
	ld.global.u32 	%r39, [%rd50];
	mul.wide.u32 	%rd51, %r39, 4;
	add.s64 	%rd52, %rd1, %rd51;
	ld.global.f32 	%f36, [%rd52];
	fma.rn.f32 	%f37, %f35, %f36, %f34;
	ld.global.u32 	%r40, [%rd105+12];
	add.s32 	%r41, %r40, %r1;
	mul.wide.u32 	%rd53, %r41, 4;
	add.s64 	%rd54, %rd3, %rd53;
	ld.global.f32 	%f38, [%rd54];
	add.s64 	%rd55, %rd2, %rd53;
	ld.global.u32 	%r42, [%rd55];
	mul.wide.u32 	%rd56, %r42, 4;
	add.s64 	%rd57, %rd1, %rd56;
	ld.global.f32 	%f39, [%rd57];
	fma.rn.f32 	%f67, %f38, %f39, %f37;
	add.s32 	%r66, %r66, 8;
	add.s64 	%rd105, %rd105, 32;
	setp.ne.s32 	%p4, %r66, 0;
	@%p4 bra 	$L__BB1_4;
$L__BB1_5:
	setp.eq.s32 	%p5, %r3, 0;
	@%p5 bra 	$L__BB1_13;
	and.b32  	%r9, %r2, 3;
	setp.lt.u32 	%p6, %r3, 4;
	@%p6 bra 	$L__BB1_8;
	mul.wide.u32 	%rd58, %r68, 4;
	add.s64 	%rd59, %rd4, %rd58;
	ld.global.u32 	%r43, [%rd59];
	add.s32 	%r44, %r43, %r1;
	mul.wide.u32 	%rd60, %r44, 4;
	add.s64 	%rd61, %rd3, %rd60;
	ld.global.f32 	%f41, [%rd61];
	add.s64 	%rd62, %rd2, %rd60;
	ld.global.u32 	%r45, [%rd62];
	mul.wide.u32 	%rd63, %r45, 4;
	add.s64 	%rd64, %rd1, %rd63;
	ld.global.f32 	%f42, [%rd64];
	fma.rn.f32 	%f43, %f41, %f42, %f67;
	ld.global.u32 	%r46, [%rd59+4];
	add.s32 	%r47, %r46, %r1;
	mul.wide.u32 	%rd65, %r47, 4;
	add.s64 	%rd66, %rd3, %rd65;
	ld.global.f32 	%f44, [%rd66];
	add.s64 	%rd67, %rd2, %rd65;
	ld.global.u32 	%r48, [%rd67];
	mul.wide.u32 	%rd68, %r48, 4;
	add.s64 	%rd69, %rd1, %rd68;
	ld.global.f32 	%f45, [%rd69];
	fma.rn.f32 	%f46, %f44, %f45, %f43;
	ld.global.u32 	%r49, [%rd59+8];
	add.s32 	%r50, %r49, %r1;
	mul.wide.u32 	%rd70, %r50, 4;
	add.s64 	%rd71, %rd3, %rd70;
	ld.global.f32 	%f47, [%rd71];
	add.s64 	%rd72, %rd2, %rd70;
	ld.global.u32 	%r51, [%rd72];
	mul.wide.u32 	%rd73, %r51, 4;
	add.s64 	%rd74, %rd1, %rd73;
	ld.global.f32 	%f48, [%rd74];
	fma.rn.f32 	%f49, %f47, %f48, %f46;
	ld.global.u32 	%r52, [%rd59+12];
	add.s32 	%r53, %r52, %r1;
	mul.wide.u32 	%rd75, %r53, 4;
	add.s64 	%rd76, %rd3, %rd75;
	ld.global.f32 	%f50, [%rd76];
	add.s64 	%rd77, %rd2, %rd75;
	ld.global.u32 	%r54, [%rd77];
	mul.wide.u32 	%rd78, %r54, 4;
	add.s64 	%rd79, %rd1, %rd78;
	ld.global.f32 	%f51, [%rd79];
	fma.rn.f32 	%f67, %f50, %f51, %f49;
	add.s32 	%r68, %r68, 4;
$L__BB1_8:
	setp.eq.s32 	%p7, %r9, 0;
	@%p7 bra 	$L__BB1_13;
	setp.eq.s32 	%p8, %r9, 1;
	@%p8 bra 	$L__BB1_11;
	mul.wide.u32 	%rd80, %r68, 4;
	add.s64 	%rd81, %rd4, %rd80;
	ld.global.u32 	%r55, [%rd81];
	add.s32 	%r56, %r55, %r1;
	mul.wide.u32 	%rd82, %r56, 4;
	add.s64 	%rd83, %rd3, %rd82;
	ld.global.f32 	%f53, [%rd83];
	add.s64 	%rd84, %rd2, %rd82;
	ld.global.u32 	%r57, [%rd84];
	mul.wide.u32 	%rd85, %r57, 4;
	add.s64 	%rd86, %rd1, %rd85;
	ld.global.f32 	%f54, [%rd86];
	fma.rn.f32 	%f55, %f53, %f54, %f67;
	ld.global.u32 	%r58, [%rd81+4];
	add.s32 	%r59, %r58, %r1;
	mul.wide.u32 	%rd87, %r59, 4;
	add.s64 	%rd88, %rd3, %rd87;
	ld.global.f32 	%f56, [%rd88];
	add.s64 	%rd89, %rd2, %rd87;
	ld.global.u32 	%r60, [%rd89];
	mul.wide.u32 	%rd90, %r60, 4;
	add.s64 	%rd91, %rd1, %rd90;
	ld.global.f32 	%f57, [%rd91];
	fma.rn.f32 	%f67, %f56, %f57, %f55;
	add.s32 	%r68, %r68, 2;
$L__BB1_11:
	and.b32  	%r61, %r2, 1;
	setp.eq.b32 	%p9, %r61, 1;
	not.pred 	%p10, %p9;
	@%p10 bra 	$L__BB1_13;
	mul.wide.u32 	%rd92, %r68, 4;
	add.s64 	%rd93, %rd4, %rd92;
	ld.global.u32 	%r62, [%rd93];
	add.s32 	%r63, %r62, %r1;
	mul.wide.u32 	%rd94, %r63, 4;
	add.s64 	%rd95, %rd3, %rd94;
	ld.global.f32 	%f58, [%rd95];
	add.s64 	%rd96, %rd2, %rd94;
	ld.global.u32 	%r64, [%rd96];
	mul.wide.u32 	%rd97, %r64, 4;
	add.s64 	%rd98, %rd1, %rd97;
	ld.global.f32 	%f59, [%rd98];
	fma.rn.f32 	%f67, %f58, %f59, %f67;
$L__BB1_13:
	cvta.to.global.u64 	%rd99, %rd8;
	add.s64 	%rd101, %rd99, %rd16;
	ld.global.u32 	%r65, [%rd101];
	cvta.to.global.u64 	%rd102, %rd10;
	mul.wide.u32 	%rd103, %r65, 4;
	add.s64 	%rd104, %rd102, %rd103;
	st.global.f32 	[%rd104], %f67;
$L__BB1_14:
	ret;

}


// ===== COMPILED SASS (sm_100) =====

	.target	sm_100

	.elftype	@"ET_EXEC"


//--------------------- .note.nv.tkinfo           --------------------------
	.section	.note.nv.tkinfo,"",@"SHT_NOTE"
	.sectionflags	@"SHF_NOTE_NV_TKINFO"
	.tkinfo
        /*0018*/ 	.word	0x00000002
        /*0030*/ 	.string	""
        /*0030*/ 	.string	"ptxas"
        /*0030*/ 	.string	"Cuda compilation tools, release 13.0, V13.0.88"
        /*0030*/ 	.string	"Build cuda_13.0.r13.0/compiler.36424714_0"
        /*0030*/ 	.string	"-arch sm_100 -m 64 "



//--------------------- .note.nv.cuinfo           --------------------------
	.section	.note.nv.cuinfo,"",@"SHT_NOTE"
	.sectionflags	@"SHF_NOTE_NV_CUINFO"
        /*0018*/ 	.short	0x0002
        /*001a*/ 	.short	0x0064
        /*001c*/ 	.short	0x0082
	.zero		2


//--------------------- .nv.info                  --------------------------
	.section	.nv.info,"",@"SHT_CUDA_INFO"
	.align	4


	//----- nvinfo : EIATTR_REGCOUNT
	.align		4
        /*0000*/ 	.byte	0x04, 0x2f
        /*0002*/ 	.short	(.L_1 - .L_0)
	.align		4
.L_0:
        /*0004*/ 	.word	index@(_Z15spmv_csr_kerneljPjS_PfS0_S0_)
        /*0008*/ 	.word	0x00000020


	//----- nvinfo : EIATTR_FRAME_SIZE
	.align		4
.L_1:
        /*000c*/ 	.byte	0x04, 0x11
        /*000e*/ 	.short	(.L_3 - .L_2)
	.align		4
.L_2:
        /*0010*/ 	.word	index@(_Z15spmv_csr_kerneljPjS_PfS0_S0_)
        /*0014*/ 	.word	0x00000000


	//----- nvinfo : EIATTR_REGCOUNT
	.align		4
.L_3:
        /*0018*/ 	.byte	0x04, 0x2f
        /*001a*/ 	.short	(.L_5 - .L_4)
	.align		4
.L_4:
        /*001c*/ 	.word	index@(_Z15spmv_jds_kerneljPjS_S_S_PfS0_S0_)
        /*0020*/ 	.word	0x00000020


	//----- nvinfo : EIATTR_FRAME_SIZE
	.align		4
.L_5:
        /*0024*/ 	.byte	0x04, 0x11
        /*0026*/ 	.short	(.L_7 - .L_6)
	.align		4
.L_6:
        /*0028*/ 	.word	index@(_Z15spmv_jds_kerneljPjS_S_S_PfS0_S0_)
        /*002c*/ 	.word	0x00000000


	//----- nvinfo : EIATTR_MIN_STACK_SIZE
	.align		4
.L_7:
        /*0030*/ 	.byte	0x04, 0x12
        /*0032*/ 	.short	(.L_9 - .L_8)
	.align		4
.L_8:
        /*0034*/ 	.word	index@(_Z15spmv_jds_kerneljPjS_S_S_PfS0_S0_)
        /*0038*/ 	.word	0x00000000


	//----- nvinfo : EIATTR_MIN_STACK_SIZE
	.align		4
.L_9:
        /*003c*/ 	.byte	0x04, 0x12
        /*003e*/ 	.short	(.L_11 - .L_10)
	.align		4
.L_10:
        /*0040*/ 	.word	index@(_Z15spmv_csr_kerneljPjS_PfS0_S0_)
        /*0044*/ 	.word	0x00000000
.L_11:


//--------------------- .nv.compat                --------------------------
	.section	.nv.compat,"",@"SHT_CUDA_COMPAT_INFO"
	.align	4
        /*0000*/ 	.byte	0x02, 0x09, 0x00, 0x00, 0x02, 0x02, 0x01, 0x00, 0x02, 0x05, 0x05, 0x00, 0x03, 0x07, 0x01, 0x01
        /*0010*/ 	.byte	0x02, 0x03, 0x00, 0x00, 0x02, 0x06, 0x01, 0x00, 0x04, 0x0b, 0x08, 0x00, 0x09, 0x00, 0x00, 0x00
        /*0020*/ 	.byte	0x00, 0x00, 0x00, 0x00


//--------------------- .nv.info._Z15spmv_jds_kerneljPjS_S_S_PfS0_S0_ --------------------------
	.section	.nv.info._Z15spmv_jds_kerneljPjS_S_S_PfS0_S0_,"",@"SHT_CUDA_INFO"
	.sectionflags	@""
	.align	4


	//----- nvinfo : EIATTR_CUDA_API_VERSION
	.align		4
        /*0000*/ 	.byte	0x04, 0x37
        /*0002*/ 	.short	(.L_13 - .L_12)
.L_12:
        /*0004*/ 	.word	0x00000082


	//----- nvinfo : EIATTR_KPARAM_INFO
	.align		4
.L_13:
        /*0008*/ 	.byte	0x04, 0x17
        /*000a*/ 	.short	(.L_15 - .L_14)
.L_14:
        /*000c*/ 	.word	0x00000000
        /*0010*/ 	.short	0x0007
        /*0012*/ 	.short	0x0038
        /*0014*/ 	.byte	0x00, 0xf5, 0x21, 0x00


	//----- nvinfo : EIATTR_KPARAM_INFO
	.align		4
.L_15:
        /*0018*/ 	.byte	0x04, 0x17
        /*001a*/ 	.short	(.L_17 - .L_16)
.L_16:
        /*001c*/ 	.word	0x00000000
        /*0020*/ 	.short	0x0006
        /*0022*/ 	.short	0x0030
        /*0024*/ 	.byte	0x00, 0xf5, 0x21, 0x00


	//----- nvinfo : EIATTR_KPARAM_INFO
	.align		4
.L_17:
        /*0028*/ 	.byte	0x04, 0x17
        /*002a*/ 	.short	(.L_19 - .L_18)
.L_18:
        /*002c*/ 	.word	0x00000000
        /*0030*/ 	.short	0x0005
        /*0032*/ 	.short	0x0028
        /*0034*/ 	.byte	0x00, 0xf5, 0x21, 0x00


	//----- nvinfo : EIATTR_KPARAM_INFO
	.align		4
.L_19:
        /*0038*/ 	.byte	0x04, 0x17
        /*003a*/ 	.short	(.L_21 - .L_20)
.L_20:
        /*003c*/ 	.word	0x00000000
        /*0040*/ 	.short	0x0004
        /*0042*/ 	.short	0x0020
        /*0044*/ 	.byte	0x00, 0xf5, 0x21, 0x00


	//----- nvinfo : EIATTR_KPARAM_INFO
	.align		4
.L_21:
        /*0048*/ 	.byte	0x04, 0x17
        /*004a*/ 	.short	(.L_23 - .L_22)
.L_22:
        /*004c*/ 	.word	0x00000000
        /*0050*/ 	.short	0x0003
        /*0052*/ 	.short	0x0018
        /*0054*/ 	.byte	0x00, 0xf5, 0x21, 0x00


	//----- nvinfo : EIATTR_KPARAM_INFO
	.align		4
.L_23:
        /*0058*/ 	.byte	0x04, 0x17
        /*005a*/ 	.short	(.L_25 - .L_24)
.L_24:
        /*005c*/ 	.word	0x00000000
        /*0060*/ 	.short	0x0002
        /*0062*/ 	.short	0x0010
        /*0064*/ 	.byte	0x00, 0xf5, 0x21, 0x00


	//----- nvinfo : EIATTR_KPARAM_INFO
	.align		4
.L_25:
        /*0068*/ 	.byte	0x04, 0x17
        /*006a*/ 	.short	(.L_27 - .L_26)
.L_26:
        /*006c*/ 	.word	0x00000000
        /*0070*/ 	.short	0x0001
        /*0072*/ 	.short	0x0008
        /*0074*/ 	.byte	0x00, 0xf5, 0x21, 0x00


	//----- nvinfo : EIATTR_KPARAM_INFO
	.align		4
.L_27:
        /*0078*/ 	.byte	0x04, 0x17
        /*007a*/ 	.short	(.L_29 - .L_28)
.L_28:
        /*007c*/ 	.word	0x00000000
        /*0080*/ 	.short	0x0000
        /*0082*/ 	.short	0x0000
        /*0084*/ 	.byte	0x00, 0xf0, 0x11, 0x00


	//----- nvinfo : EIATTR_SPARSE_MMA_MASK
	.align		4
.L_29:
        /*0088*/ 	.byte	0x03, 0x50
        /*008a*/ 	.short	0x0000


	//----- nvinfo : EIATTR_MAXREG_COUNT
	.align		4
        /*008c*/ 	.byte	0x03, 0x1b
        /*008e*/ 	.short	0x00ff


	//----- nvinfo : EIATTR_MERCURY_ISA_VERSION
	.align		4
        /*0090*/ 	.byte	0x03, 0x5f
        /*0092*/ 	.short	0x0101


	//----- nvinfo : EIATTR_VRC_CTA_INIT_COUNT
	.align		4
        /*0094*/ 	.byte	0x02, 0x4a
	.zero		1
	.zero		1


	//----- nvinfo : EIATTR_EXIT_INSTR_OFFSETS
	.align		4
        /*0098*/ 	.byte	0x04, 0x1c
        /*009a*/ 	.short	(.L_31 - .L_30)


	//   ....[0]....
.L_30:
        /*009c*/ 	.word	0x00000070


	//   ....[1]....
        /*00a0*/ 	.word	0x00000d60


	//----- nvinfo : EIATTR_CRS_STACK_SIZE
	.align		4
.L_31:
        /*00a4*/ 	.byte	0x04, 0x1e
        /*00a6*/ 	.short	(.L_33 - .L_32)
.L_32:
        /*00a8*/ 	.word	0x00000000


	//----- nvinfo : EIATTR_CBANK_PARAM_SIZE
	.align		4
.L_33:
        /*00ac*/ 	.byte	0x03, 0x19
        /*00ae*/ 	.short	0x0040


	//----- nvinfo : EIATTR_PARAM_CBANK
	.align		4
        /*00b0*/ 	.byte	0x04, 0x0a
        /*00b2*/ 	.short	(.L_35 - .L_34)
	.align		4
.L_34:
        /*00b4*/ 	.word	index@(.nv.constant0._Z15spmv_jds_kerneljPjS_S_S_PfS0_S0_)
        /*00b8*/ 	.short	0x0380
        /*00ba*/ 	.short	0x0040


	//----- nvinfo : EIATTR_SW_WAR
	.align		4
.L_35:
        /*00bc*/ 	.byte	0x04, 0x36
        /*00be*/ 	.short	(.L_37 - .L_36)
.L_36:
        /*00c0*/ 	.word	0x00000008
.L_37:


//--------------------- .nv.info._Z15spmv_csr_kerneljPjS_PfS0_S0_ --------------------------
	.section	.nv.info._Z15spmv_csr_kerneljPjS_PfS0_S0_,"",@"SHT_CUDA_INFO"
	.sectionflags	@""
	.align	4


	//----- nvinfo : EIATTR_CUDA_API_VERSION
	.align		4
        /*0000*/ 	.byte	0x04, 0x37
        /*0002*/ 	.short	(.L_39 - .L_38)
.L_38:
        /*0004*/ 	.word	0x00000082


	//----- nvinfo : EIATTR_KPARAM_INFO
	.align		4
.L_39:
        /*0008*/ 	.byte	0x04, 0x17
        /*000a*/ 	.short	(.L_41 - .L_40)
.L_40:
        /*000c*/ 	.word	0x00000000
        /*0010*/ 	.short	0x0005
        /*0012*/ 	.short	0x0028
        /*0014*/ 	.byte	0x00, 0xf5, 0x21, 0x00


	//----- nvinfo : EIATTR_KPARAM_INFO
	.align		4
.L_41:
        /*0018*/ 	.byte	0x04, 0x17
        /*001a*/ 	.short	(.L_43 - .L_42)
.L_42:
        /*001c*/ 	.word	0x00000000
        /*0020*/ 	.short	0x0004
        /*0022*/ 	.short	0x0020
        /*0024*/ 	.byte	0x00, 0xf5, 0x21, 0x00


	//----- nvinfo : EIATTR_KPARAM_INFO
	.align		4
.L_43:
        /*0028*/ 	.byte	0x04, 0x17
        /*002a*/ 	.short	(.L_45 - .L_44)
.L_44:
        /*002c*/ 	.word	0x00000000
        /*0030*/ 	.short	0x0003
        /*0032*/ 	.short	0x0018
        /*0034*/ 	.byte	0x00, 0xf5, 0x21, 0x00


	//----- nvinfo : EIATTR_KPARAM_INFO
	.align		4
.L_45:
        /*0038*/ 	.byte	0x04, 0x17
        /*003a*/ 	.short	(.L_47 - .L_46)
.L_46:
        /*003c*/ 	.word	0x00000000
        /*0040*/ 	.short	0x0002
        /*0042*/ 	.short	0x0010
        /*0044*/ 	.byte	0x00, 0xf5, 0x21, 0x00


	//----- nvinfo : EIATTR_KPARAM_INFO
	.align		4
.L_47:
        /*0048*/ 	.byte	0x04, 0x17
        /*004a*/ 	.short	(.L_49 - .L_48)
.L_48:
        /*004c*/ 	.word	0x00000000
        /*0050*/ 	.short	0x0001
        /*0052*/ 	.short	0x0008
        /*0054*/ 	.byte	0x00, 0xf5, 0x21, 0x00


	//----- nvinfo : EIATTR_KPARAM_INFO
	.align		4
.L_49:
        /*0058*/ 	.byte	0x04, 0x17
        /*005a*/ 	.short	(.L_51 - .L_50)
.L_50:
        /*005c*/ 	.word	0x00000000
        /*0060*/ 	.short	0x0000
        /*0062*/ 	.short	0x0000
        /*0064*/ 	.byte	0x00, 0xf0, 0x11, 0x00


	//----- nvinfo : EIATTR_SPARSE_MMA_MASK
	.align		4
.L_51:
        /*0068*/ 	.byte	0x03, 0x50
        /*006a*/ 	.short	0x0000


	//----- nvinfo : EIATTR_MAXREG_COUNT
	.align		4
        /*006c*/ 	.byte	0x03, 0x1b
        /*006e*/ 	.short	0x00ff


	//----- nvinfo : EIATTR_MERCURY_ISA_VERSION
	.align		4
        /*0070*/ 	.byte	0x03, 0x5f
        /*0072*/ 	.short	0x0101


	//----- nvinfo : EIATTR_VRC_CTA_INIT_COUNT
	.align		4
        /*0074*/ 	.byte	0x02, 0x4a
	.zero		1
	.zero		1


	//----- nvinfo : EIATTR_EXIT_INSTR_OFFSETS
	.align		4
        /*0078*/ 	.byte	0x04, 0x1c
        /*007a*/ 	.short	(.L_53 - .L_52)


	//   ....[0]....
.L_52:
        /*007c*/ 	.word	0x00000070


	//   ....[1]....
        /*0080*/ 	.word	0x00000e60


	//----- nvinfo : EIATTR_CRS_STACK_SIZE
	.align		4
.L_53:
        /*0084*/ 	.byte	0x04, 0x1e
        /*0086*/ 	.short	(.L_55 - .L_54)
.L_54:
        /*0088*/ 	.word	0x00000000


	//----- nvinfo : EIATTR_CBANK_PARAM_SIZE
	.align		4
.L_55:
        /*008c*/ 	.byte	0x03, 0x19
        /*008e*/ 	.short	0x0030


	//----- nvinfo : EIATTR_PARAM_CBANK
	.align		4
        /*0090*/ 	.byte	0x04, 0x0a
        /*0092*/ 	.short	(.L_57 - .L_56)
	.align		4
.L_56:
        /*0094*/ 	.word	index@(.nv.constant0._Z15spmv_csr_kerneljPjS_PfS0_S0_)
        /*0098*/ 	.short	0x0380
        /*009a*/ 	.short	0x0030


	//----- nvinfo : EIATTR_SW_WAR
	.align		4
.L_57:
        /*009c*/ 	.byte	0x04, 0x36
        /*009e*/ 	.short	(.L_59 - .L_58)
.L_58:
        /*00a0*/ 	.word	0x00000008
.L_59:


//--------------------- .nv.callgraph             --------------------------
	.section	.nv.callgraph,"",@"SHT_CUDA_CALLGRAPH"
	.align	4
	.sectionentsize	8
	.align		4
        /*0000*/ 	.word	0x00000000
	.align		4
        /*0004*/ 	.word	0xffffffff
	.align		4
        /*0008*/ 	.word	0x00000000
	.align		4
        /*000c*/ 	.word	0xfffffffe
	.align		4
        /*0010*/ 	.word	0x00000000
	.align		4
        /*0014*/ 	.word	0xfffffffd
	.align		4
        /*0018*/ 	.word	0x00000000
	.align		4
        /*001c*/ 	.word	0xfffffffc


//--------------------- .text._Z15spmv_jds_kerneljPjS_S_S_PfS0_S0_ --------------------------
	.section	.text._Z15spmv_jds_kerneljPjS_S_S_PfS0_S0_,"ax",@progbits
	.align	128
        .global         _Z15spmv_jds_kerneljPjS_S_S_PfS0_S0_
        .type           _Z15spmv_jds_kerneljPjS_S_S_PfS0_S0_,@function
        .size           _Z15spmv_jds_kerneljPjS_S_S_PfS0_S0_,(.L_x_21 - _Z15spmv_jds_kerneljPjS_S_S_PfS0_S0_)
        .other          _Z15spmv_jds_kerneljPjS_S_S_PfS0_S0_,@"STO_CUDA_ENTRY STV_DEFAULT"
_Z15spmv_jds_kerneljPjS_S_S_PfS0_S0_:
.text._Z15spmv_jds_kerneljPjS_S_S_PfS0_S0_:
[----:B------:R-:W-:Y:S01]  /*0000*/  LDC R1, c[0x0][0x37c] ;  /* 0x0000df00ff017b82 */ /* 0x000fe20000000800 */
[----:B------:R-:W0:Y:S07]  /*0010*/  S2R R3, SR_TID.X ;  /* 0x0000000000037919 */ /* 0x000e2e0000002100 */
[----:B------:R-:W0:Y:S01]  /*0020*/  S2UR UR4, SR_CTAID.X ;  /* 0x00000000000479c3 */ /* 0x000e220000002500 */
[----:B------:R-:W1:Y:S07]  /*0030*/  LDCU UR5, c[0x0][0x380] ;  /* 0x00007000ff0577ac */ /* 0x000e6e0008000800 */
[----:B------:R-:W0:Y:S02]  /*0040*/  LDC R0, c[0x0][0x360] ;  /* 0x0000d800ff007b82 */ /* 0x000e240000000800 */
[----:B0-----:R-:W-:-:S05]  /*0050*/  IMAD R0, R0, UR4, R3 ;  /* 0x0000000400007c24 */ /* 0x001fca000f8e0203 */
[----:B-1----:R-:W-:-:S13]  /*0060*/  ISETP.GE.U32.AND P0, PT, R0, UR5, PT ;  /* 0x0000000500007c0c */ /* 0x002fda000bf06070 */
[----:B------:R-:W-:Y:S05]  /*0070*/  @P0 EXIT ;  /* 0x000000000000094d */ /* 0x000fea0003800000 */
[----:B------:R-:W0:Y:S01]  /*0080*/  LDC.64 R2, c[0x0][0x390] ;  /* 0x0000e400ff027b82 */ /* 0x000e220000000a00 */
[----:B------:R-:W1:Y:S01]  /*0090*/  LDCU.64 UR6, c[0x0][0x358] ;  /* 0x00006b00ff0677ac */ /* 0x000e620008000a00 */
[----:B0-----:R-:W-:-:S06]  /*00a0*/  IMAD.WIDE R2, R0, 0x4, R2 ;  /* 0x0000000400027825 */ /* 0x001fcc00078e0202 */
[----:B-1----:R-:W2:Y:S01]  /*00b0*/  LDG.E R2, desc[UR6][R2.64] ;  /* 0x0000000602027981 */ /* 0x002ea2000c1e1900 */
[----:B------:R-:W-:Y:S01]  /*00c0*/  BSSY.RECONVERGENT B0, `(.L_x_0) ;  /* 0x00000c3000007945 */ /* 0x000fe20003800200 */
[----:B------:R-:W-:Y:S01]  /*00d0*/  HFMA2 R6, -RZ, RZ, 0, 0 ;  /* 0x00000000ff067431 */ /* 0x000fe200000001ff */
[----:B--2---:R-:W-:-:S13]  /*00e0*/  ISETP.NE.AND P0, PT, R2, RZ, PT ;  /* 0x000000ff0200720c */ /* 0x004fda0003f05270 */
[----:B------:R-:W-:Y:S05]  /*00f0*/  @!P0 BRA `(.L_x_1) ;  /* 0x0000000800fc8947 */ /* 0x000fea0003800000 */
[C---:B------:R-:W-:Y:S01]  /*0100*/  ISETP.GE.U32.AND P1, PT, R2.reuse, 0x8, PT ;  /* 0x000000080200780c */ /* 0x040fe20003f26070 */
[----:B------:R-:W-:Y:S01]  /*0110*/  BSSY.RECONVERGENT B1, `(.L_x_2) ;  /* 0x000005e000017945 */ /* 0x000fe20003800200 */
[----:B------:R-:W-:Y:S02]  /*0120*/  LOP3.LUT R3, R2, 0x7, RZ, 0xc0, !PT ;  /* 0x0000000702037812 */ /* 0x000fe400078ec0ff */
[----:B------:R-:W-:Y:S02]  /*0130*/  MOV R6, RZ ;  /* 0x000000ff00067202 */ /* 0x000fe40000000f00 */
[----:B------:R-:W-:Y:S02]  /*0140*/  ISETP.NE.AND P0, PT, R3, RZ, PT ;  /* 0x000000ff0300720c */ /* 0x000fe40003f05270 */
[----:B------:R-:W-:-:S05]  /*0150*/  MOV R4, RZ ;  /* 0x000000ff00047202 */ /* 0x000fca0000000f00 */
[----:B------:R-:W-:Y:S06]  /*0160*/  @!P1 BRA `(.L_x_3) ;  /* 0x0000000400609947 */ /* 0x000fec0003800000 */
[----:B------:R-:W0:Y:S01]  /*0170*/  LDCU.64 UR4, c[0x0][0x398] ;  /* 0x00007300ff0477ac */ /* 0x000e220008000a00 */
[----:B------:R-:W-:Y:S02]  /*0180*/  LOP3.LUT R4, R2, 0xfffffff8, RZ, 0xc0, !PT ;  /* 0xfffffff802047812 */ /* 0x000fe400078ec0ff */
[----:B------:R-:W-:Y:S02]  /*0190*/  MOV R6, RZ ;  /* 0x000000ff00067202 */ /* 0x000fe40000000f00 */
[----:B------:R-:W-:Y:S01]  /*01a0*/  IADD3 R5, PT, PT, -R4, RZ, RZ ;  /* 0x000000ff04057210 */ /* 0x000fe20007ffe1ff */
[----:B0-----:R-:W-:-:S04]  /*01b0*/  UIADD3 UR4, UP0, UPT, UR4, 0x10, URZ ;  /* 0x0000001004047890 */ /* 0x001fc8000ff1e0ff */
[----:B------:R-:W-:Y:S02]  /*01c0*/  UIADD3.X UR5, UPT, UPT, URZ, UR5, URZ, UP0, !UPT ;  /* 0x00000005ff057290 */ /* 0x000fe400087fe4ff */
[----:B------:R-:W-:-:S04]  /*01d0*/  MOV R10, UR4 ;  /* 0x00000004000a7c02 */ /* 0x000fc80008000f00 */
[----:B------:R-:W-:-:S07]  /*01e0*/  MOV R11, UR5 ;  /* 0x00000005000b7c02 */ /* 0x000fce0008000f00 */
.L_x_4:
[----:B------:R-:W2:Y:S01]  /*01f0*/  LDG.E R7, desc[UR6][R10.64+-0x10] ;  /* 0xfffff0060a077981 */ /* 0x000ea2000c1e1900 */
[----:B------:R-:W0:Y:S03]  /*0200*/  LDC.64 R16, c[0x0][0x3a0] ;  /* 0x0000e800ff107b82 */ /* 0x000e260000000a00 */
[----:B------:R-:W3:Y:S04]  /*0210*/  LDG.E R19, desc[UR6][R10.64+-0xc] ;  /* 0xfffff4060a137981 */ /* 0x000ee8000c1e1900 */
[----:B------:R-:W4:Y:S01]  /*0220*/  LDG.E R27, desc[UR6][R10.64+-0x8] ;  /* 0xfffff8060a1b7981 */ /* 0x000f22000c1e1900 */
[----:B------:R-:W1:Y:S03]  /*0230*/  LDC.64 R14, c[0x0][0x3a8] ;  /* 0x0000ea00ff0e7b82 */ /* 0x000e660000000a00 */
[----:B------:R-:W5:Y:S01]  /*0240*/  LDG.E R26, desc[UR6][R10.64+0xc] ;  /* 0x00000c060a1a7981 */ /* 0x000f62000c1e1900 */
[----:B--2---:R-:W-:-:S02]  /*0250*/  IADD3 R7, PT, PT, R0, R7, RZ ;  /* 0x0000000700077210 */ /* 0x004fc40007ffe0ff */
[----:B---3--:R-:W-:-:S03]  /*0260*/  IADD3 R19, PT, PT, R0, R19, RZ ;  /* 0x0000001300137210 */ /* 0x008fc60007ffe0ff */
[----:B0-----:R-:W-:-:S04]  /*0270*/  IMAD.WIDE.U32 R20, R7, 0x4, R16 ;  /* 0x0000000407147825 */ /* 0x001fc800078e0010 */
[----:B------:R-:W-:Y:S02]  /*0280*/  IMAD.WIDE.U32 R12, R19, 0x4, R16 ;  /* 0x00000004130c7825 */ /* 0x000fe400078e0010 */
[----:B------:R-:W2:Y:S04]  /*0290*/  LDG.E R21, desc[UR6][R20.64] ;  /* 0x0000000614157981 */ /* 0x000ea8000c1e1900 */
[----:B------:R0:W3:Y:S01]  /*02a0*/  LDG.E R23, desc[UR6][R12.64] ;  /* 0x000000060c177981 */ /* 0x0000e2000c1e1900 */
[--C-:B-1----:R-:W-:Y:S01]  /*02b0*/  IMAD.WIDE.U32 R8, R7, 0x4, R14.reuse ;  /* 0x0000000407087825 */ /* 0x102fe200078e000e */
[----:B----4-:R-:W-:Y:S02]  /*02c0*/  IADD3 R27, PT, PT, R0, R27, RZ ;  /* 0x0000001b001b7210 */ /* 0x010fe40007ffe0ff */
[----:B------:R-:W4:Y:S01]  /*02d0*/  LDG.E R7, desc[UR6][R10.64+0x4] ;  /* 0x000004060a077981 */ /* 0x000f22000c1e1900 */
[----:B------:R-:W-:-:S03]  /*02e0*/  IMAD.WIDE.U32 R18, R19, 0x4, R14 ;  /* 0x0000000413127825 */ /* 0x000fc600078e000e */
[----:B------:R-:W5:Y:S01]  /*02f0*/  LDG.E R9, desc[UR6][R8.64] ;  /* 0x0000000608097981 */ /* 0x000f62000c1e1900 */
[----:B0-----:R-:W2:Y:S01]  /*0300*/  LDC.64 R12, c[0x0][0x3b0] ;  /* 0x0000ec00ff0c7b82 */ /* 0x001ea20000000a00 */
[----:B------:R-:W-:Y:S02]  /*0310*/  IMAD.WIDE.U32 R28, R27, 0x4, R16 ;  /* 0x000000041b1c7825 */ /* 0x000fe400078e0010 */
[----:B------:R-:W5:Y:S04]  /*0320*/  LDG.E R18, desc[UR6][R18.64] ;  /* 0x0000000612127981 */ /* 0x000f68000c1e1900 */
[----:B------:R-:W5:Y:S04]  /*0330*/  LDG.E R20, desc[UR6][R10.64] ;  /* 0x000000060a147981 */ /* 0x000f68000c1e1900 */
[----:B------:R-:W5:Y:S01]  /*0340*/  LDG.E R29, desc[UR6][R28.64] ;  /* 0x000000061c1d7981 */ /* 0x000f62000c1e1900 */
[----:B--2---:R-:W-:-:S03]  /*0350*/  IMAD.WIDE.U32 R24, R21, 0x4, R12 ;  /* 0x0000000415187825 */ /* 0x004fc600078e000c */
[----:B------:R-:W2:Y:S01]  /*0360*/  LDG.E R21, desc[UR6][R10.64+0x8] ;  /* 0x000008060a157981 */ /* 0x000ea2000c1e1900 */
[----:B---3--:R-:W-:-:S03]  /*0370*/  IMAD.WIDE.U32 R22, R23, 0x4, R12 ;  /* 0x0000000417167825 */ /* 0x008fc600078e000c */
[----:B------:R-:W5:Y:S04]  /*0380*/  LDG.E R8, desc[UR6][R24.64] ;  /* 0x0000000618087981 */ /* 0x000f68000c1e1900 */
[----:B------:R-:W3:Y:S04]  /*0390*/  LDG.E R23, desc[UR6][R22.64] ;  /* 0x0000000616177981 */ /* 0x000ee8000c1e1900 */
[----:B------:R-:W2:Y:S01]  /*03a0*/  LDG.E R25, desc[UR6][R10.64+-0x4] ;  /* 0xfffffc060a197981 */ /* 0x000ea2000c1e1900 */
[----:B----4-:R-:W-:Y:S01]  /*03b0*/  IADD3 R7, PT, PT, R0, R7, RZ ;  /* 0x0000000700077210 */ /* 0x010fe20007ffe0ff */
[----:B-----5:R-:W-:Y:S01]  /*03c0*/  FFMA R6, R9, R8, R6 ;  /* 0x0000000809067223 */ /* 0x020fe20000000006 */
[----:B------:R-:W-:-:S04]  /*03d0*/  IMAD.WIDE.U32 R8, R27, 0x4, R14 ;  /* 0x000000041b087825 */ /* 0x000fc800078e000e */
[----:B---3--:R-:W-:Y:S01]  /*03e0*/  FFMA R6, R18, R23, R6 ;  /* 0x0000001712067223 */ /* 0x008fe20000000006 */
[----:B------:R0:W3:Y:S01]  /*03f0*/  LDG.E R27, desc[UR6][R8.64] ;  /* 0x00000006081b7981 */ /* 0x0000e2000c1e1900 */
[----:B--2---:R-:W-:Y:S01]  /*0400*/  IADD3 R19, PT, PT, R0, R25, RZ ;  /* 0x0000001900137210 */ /* 0x004fe20007ffe0ff */
[----:B------:R-:W-:-:S04]  /*0410*/  IMAD.WIDE.U32 R24, R29, 0x4, R12 ;  /* 0x000000041d187825 */ /* 0x000fc800078e000c */
[C---:B------:R-:W-:Y:S02]  /*0420*/  IMAD.WIDE.U32 R28, R19.reuse, 0x4, R14 ;  /* 0x00000004131c7825 */ /* 0x040fe400078e000e */
[----:B------:R-:W3:Y:S02]  /*0430*/  LDG.E R24, desc[UR6][R24.64] ;  /* 0x0000000618187981 */ /* 0x000ee4000c1e1900 */
[----:B------:R-:W-:Y:S01]  /*0440*/  IMAD.WIDE.U32 R22, R19, 0x4, R16 ;  /* 0x0000000413167825 */ /* 0x000fe200078e0010 */
[----:B------:R-:W-:Y:S02]  /*0450*/  IADD3 R19, PT, PT, R0, R20, RZ ;  /* 0x0000001400137210 */ /* 0x000fe40007ffe0ff */
[----:B------:R1:W2:Y:S03]  /*0460*/  LDG.E R20, desc[UR6][R28.64] ;  /* 0x000000061c147981 */ /* 0x0002a6000c1e1900 */
[C---:B0-----:R-:W-:Y:S01]  /*0470*/  IMAD.WIDE.U32 R8, R19.reuse, 0x4, R14 ;  /* 0x0000000413087825 */ /* 0x041fe200078e000e */
[----:B------:R0:W4:Y:S03]  /*0480*/  LDG.E R23, desc[UR6][R22.64] ;  /* 0x0000000616177981 */ /* 0x000126000c1e1900 */
[----:B------:R-:W-:-:S02]  /*0490*/  IMAD.WIDE.U32 R18, R19, 0x4, R16 ;  /* 0x0000000413127825 */ /* 0x000fc400078e0010 */
[----:B------:R-:W5:Y:S02]  /*04a0*/  LDG.E R9, desc[UR6][R8.64] ;  /* 0x0000000608097981 */ /* 0x000f64000c1e1900 */
[----:B-1----:R-:W-:Y:S02]  /*04b0*/  IMAD.WIDE.U32 R28, R7, 0x4, R14 ;  /* 0x00000004071c7825 */ /* 0x002fe400078e000e */
[----:B------:R1:W3:Y:S01]  /*04c0*/  LDG.E R25, desc[UR6][R18.64] ;  /* 0x0000000612197981 */ /* 0x0002e2000c1e1900 */
[----:B0-----:R-:W-:-:S03]  /*04d0*/  IADD3 R22, PT, PT, R0, R21, RZ ;  /* 0x0000001500167210 */ /* 0x001fc60007ffe0ff */
[----:B------:R0:W5:Y:S01]  /*04e0*/  LDG.E R8, desc[UR6][R28.64] ;  /* 0x000000061c087981 */ /* 0x000162000c1e1900 */
[----:B-1----:R-:W-:-:S05]  /*04f0*/  IMAD.WIDE.U32 R18, R7, 0x4, R16 ;  /* 0x0000000407127825 */ /* 0x002fca00078e0010 */
[----:B------:R1:W2:Y:S01]  /*0500*/  LDG.E R21, desc[UR6][R18.64] ;  /* 0x0000000612157981 */ /* 0x0002a2000c1e1900 */
[----:B0-----:R-:W-:-:S05]  /*0510*/  IMAD.WIDE.U32 R28, R22, 0x4, R14 ;  /* 0x00000004161c7825 */ /* 0x001fca00078e000e */
[----:B------:R0:W5:Y:S01]  /*0520*/  LDG.E R7, desc[UR6][R28.64] ;  /* 0x000000061c077981 */ /* 0x000162000c1e1900 */
[----:B-1----:R-:W-:Y:S01]  /*0530*/  IMAD.WIDE.U32 R18, R22, 0x4, R16 ;  /* 0x0000000416127825 */ /* 0x002fe200078e0010 */
[----:B0-----:R-:W-:-:S05]  /*0540*/  IADD3 R29, PT, PT, R0, R26, RZ ;  /* 0x0000001a001d7210 */ /* 0x001fca0007ffe0ff */
[----:B------:R-:W5:Y:S01]  /*0550*/  LDG.E R19, desc[UR6][R18.64] ;  /* 0x0000000612137981 */ /* 0x000f62000c1e1900 */
[----:B------:R-:W-:-:S05]  /*0560*/  IMAD.WIDE.U32 R16, R29, 0x4, R16 ;  /* 0x000000041d107825 */ /* 0x000fca00078e0010 */
[----:B------:R3:W5:Y:S01]  /*0570*/  LDG.E R26, desc[UR6][R16.64] ;  /* 0x00000006101a7981 */ /* 0x000762000c1e1900 */
[----:B------:R-:W-:-:S06]  /*0580*/  IMAD.WIDE.U32 R14, R29, 0x4, R14 ;  /* 0x000000041d0e7825 */ /* 0x000fcc00078e000e */
[----:B------:R-:W5:Y:S01]  /*0590*/  LDG.E R14, desc[UR6][R14.64] ;  /* 0x000000060e0e7981 */ /* 0x000f62000c1e1900 */
[----:B----4-:R-:W-:-:S05]  /*05a0*/  IMAD.WIDE.U32 R22, R23, 0x4, R12 ;  /* 0x0000000417167825 */ /* 0x010fca00078e000c */
[----:B------:R2:W4:Y:S01]  /*05b0*/  LDG.E R18, desc[UR6][R22.64] ;  /* 0x0000000616127981 */ /* 0x000522000c1e1900 */
[----:B---3--:R-:W-:-:S04]  /*05c0*/  IMAD.WIDE.U32 R16, R25, 0x4, R12 ;  /* 0x0000000419107825 */ /* 0x008fc800078e000c */
[--C-:B--2---:R-:W-:Y:S02]  /*05d0*/  IMAD.WIDE.U32 R22, R21, 0x4, R12.reuse ;  /* 0x0000000415167825 */ /* 0x104fe400078e000c */
[----:B------:R5:W2:Y:S04]  /*05e0*/  LDG.E R21, desc[UR6][R16.64] ;  /* 0x0000000610157981 */ /* 0x000aa8000c1e1900 */
[----:B------:R-:W3:Y:S01]  /*05f0*/  LDG.E R25, desc[UR6][R22.64] ;  /* 0x0000000616197981 */ /* 0x000ee2000c1e1900 */
[----:B-----5:R-:W-:-:S05]  /*0600*/  IMAD.WIDE.U32 R16, R19, 0x4, R12 ;  /* 0x0000000413107825 */ /* 0x020fca00078e000c */
[----:B------:R-:W5:Y:S01]  /*0610*/  LDG.E R19, desc[UR6][R16.64] ;  /* 0x0000000610137981 */ /* 0x000f62000c1e1900 */
[----:B------:R-:W-:-:S06]  /*0620*/  IMAD.WIDE.U32 R12, R26, 0x4, R12 ;  /* 0x000000041a0c7825 */ /* 0x000fcc00078e000c */
[----:B------:R-:W5:Y:S01]  /*0630*/  LDG.E R12, desc[UR6][R12.64] ;  /* 0x000000060c0c7981 */ /* 0x000f62000c1e1900 */
[----:B------:R-:W-:Y:S01]  /*0640*/  FFMA R27, R27, R24, R6 ;  /* 0x000000181b1b7223 */ /* 0x000fe20000000006 */
[----:B------:R-:W-:-:S04]  /*0650*/  IADD3 R5, PT, PT, R5, 0x8, RZ ;  /* 0x0000000805057810 */ /* 0x000fc80007ffe0ff */
[----:B------:R-:W-:Y:S02]  /*0660*/  ISETP.NE.AND P1, PT, R5, RZ, PT ;  /* 0x000000ff0500720c */ /* 0x000fe40003f25270 */
[----:B------:R-:W-:-:S04]  /*0670*/  IADD3 R10, P2, PT, R10, 0x20, RZ ;  /* 0x000000200a0a7810 */ /* 0x000fc80007f5e0ff */
[----:B------:R-:W-:Y:S01]  /*0680*/  IADD3.X R11, PT, PT, RZ, R11, RZ, P2, !PT ;  /* 0x0000000bff0b7210 */ /* 0x000fe200017fe4ff */
[----:B----4-:R-:W-:-:S04]  /*0690*/  FFMA R18, R20, R18, R27 ;  /* 0x0000001214127223 */ /* 0x010fc8000000001b */
[----:B--2---:R-:W-:-:S04]  /*06a0*/  FFMA R9, R9, R21, R18 ;  /* 0x0000001509097223 */ /* 0x004fc80000000012 */
[----:B---3--:R-:W-:-:S04]  /*06b0*/  FFMA R8, R8, R25, R9 ;  /* 0x0000001908087223 */ /* 0x008fc80000000009 */
[----:B-----5:R-:W-:-:S04]  /*06c0*/  FFMA R7, R7, R19, R8 ;  /* 0x0000001307077223 */ /* 0x020fc80000000008 */
[----:B------:R-:W-:Y:S01]  /*06d0*/  FFMA R6, R14, R12, R7 ;  /* 0x0000000c0e067223 */ /* 0x000fe20000000007 */
[----:B------:R-:W-:Y:S06]  /*06e0*/  @P1 BRA `(.L_x_4) ;  /* 0xfffffff800c01947 */ /* 0x000fec000383ffff */
.L_x_3:
[----:B------:R-:W-:Y:S05]  /*06f0*/  BSYNC.RECONVERGENT B1 ;  /* 0x0000000000017941 */ /* 0x000fea0003800200 */
.L_x_2:
[----:B------:R-:W-:Y:S05]  /*0700*/  @!P0 BRA `(.L_x_1) ;  /* 0x0000000400788947 */ /* 0x000fea0003800000 */
[----:B------:R-:W-:Y:S01]  /*0710*/  ISETP.GE.U32.AND P0, PT, R3, 0x4, PT ;  /* 0x000000040300780c */ /* 0x000fe20003f06070 */
[----:B------:R-:W-:Y:S01]  /*0720*/  BSSY.RECONVERGENT B1, `(.L_x_5) ;  /* 0x000002e000017945 */ /* 0x000fe20003800200 */
[----:B------:R-:W-:-:S04]  /*0730*/  LOP3.LUT R7, R2, 0x3, RZ, 0xc0, !PT ;  /* 0x0000000302077812 */ /* 0x000fc800078ec0ff */
[----:B------:R-:W-:-:S07]  /*0740*/  ISETP.NE.AND P1, PT, R7, RZ, PT ;  /* 0x000000ff0700720c */ /* 0x000fce0003f25270 */
[----:B------:R-:W-:Y:S06]  /*0750*/  @!P0 BRA `(.L_x_6) ;  /* 0x0000000000a88947 */ /* 0x000fec0003800000 */
[----:B------:R-:W0:Y:S08]  /*0760*/  LDC.64 R10, c[0x0][0x398] ;  /* 0x0000e600ff0a7b82 */ /* 0x000e300000000a00 */
[----:B------:R-:W1:Y:S01]  /*0770*/  LDC.64 R8, c[0x0][0x3a0] ;  /* 0x0000e800ff087b82 */ /* 0x000e620000000a00 */
[----:B0-----:R-:W-:-:S05]  /*0780*/  IMAD.WIDE.U32 R10, R4, 0x4, R10 ;  /* 0x00000004040a7825 */ /* 0x001fca00078e000a */
[----:B------:R-:W2:Y:S04]  /*0790*/  LDG.E R19, desc[UR6][R10.64] ;  /* 0x000000060a137981 */ /* 0x000ea8000c1e1900 */
[----:B------:R-:W3:Y:S04]  /*07a0*/  LDG.E R15, desc[UR6][R10.64+0x4] ;  /* 0x000004060a0f7981 */ /* 0x000ee8000c1e1900 */
[----:B------:R-:W4:Y:S04]  /*07b0*/  LDG.E R21, desc[UR6][R10.64+0x8] ;  /* 0x000008060a157981 */ /* 0x000f28000c1e1900 */
[----:B------:R0:W5:Y:S02]  /*07c0*/  LDG.E R3, desc[UR6][R10.64+0xc] ;  /* 0x00000c060a037981 */ /* 0x000164000c1e1900 */
[----:B0-----:R-:W0:Y:S01]  /*07d0*/  LDC.64 R10, c[0x0][0x3b0] ;  /* 0x0000ec00ff0a7b82 */ /* 0x001e220000000a00 */
[----:B--2---:R-:W-:-:S02]  /*07e0*/  IADD3 R19, PT, PT, R0, R19, RZ ;  /* 0x0000001300137210 */ /* 0x004fc40007ffe0ff */
[----:B---3--:R-:W-:-:S03]  /*07f0*/  IADD3 R15, PT, PT, R0, R15, RZ ;  /* 0x0000000f000f7210 */ /* 0x008fc60007ffe0ff */
[----:B-1----:R-:W-:Y:S01]  /*0800*/  IMAD.WIDE.U32 R12, R19, 0x4, R8 ;  /* 0x00000004130c7825 */ /* 0x002fe200078e0008 */
[----:B----4-:R-:W-:-:S03]  /*0810*/  IADD3 R21, PT, PT, R0, R21, RZ ;  /* 0x0000001500157210 */ /* 0x010fc60007ffe0ff */
[--C-:B------:R-:W-:Y:S02]  /*0820*/  IMAD.WIDE.U32 R16, R15, 0x4, R8.reuse ;  /* 0x000000040f107825 */ /* 0x100fe400078e0008 */
[----:B------:R-:W0:Y:S01]  /*0830*/  LDG.E R13, desc[UR6][R12.64] ;  /* 0x000000060c0d7981 */ /* 0x000e22000c1e1900 */
[----:B-----5:R-:W-:Y:S01]  /*0840*/  IADD3 R3, PT, PT, R0, R3, RZ ;  /* 0x0000000300037210 */ /* 0x020fe20007ffe0ff */
[--C-:B------:R-:W-:Y:S02]  /*0850*/  IMAD.WIDE.U32 R22, R21, 0x4, R8.reuse ;  /* 0x0000000415167825 */ /* 0x100fe400078e0008 */
[----:B------:R-:W2:Y:S02]  /*0860*/  LDG.E R17, desc[UR6][R16.64] ;  /* 0x0000000610117981 */ /* 0x000ea4000c1e1900 */
[----:B------:R-:W-:Y:S02]  /*0870*/  IMAD.WIDE.U32 R24, R3, 0x4, R8 ;  /* 0x0000000403187825 */ /* 0x000fe400078e0008 */
[----:B------:R-:W3:Y:S01]  /*0880*/  LDG.E R23, desc[UR6][R22.64] ;  /* 0x0000000616177981 */ /* 0x000ee2000c1e1900 */
[----:B------:R-:W1:Y:S03]  /*0890*/  LDC.64 R8, c[0x0][0x3a8] ;  /* 0x0000ea00ff087b82 */ /* 0x000e660000000a00 */
[----:B------:R-:W4:Y:S01]  /*08a0*/  LDG.E R5, desc[UR6][R24.64] ;  /* 0x0000000618057981 */ /* 0x000f22000c1e1900 */
[----:B-1----:R-:W-:-:S04]  /*08b0*/  IMAD.WIDE.U32 R18, R19, 0x4, R8 ;  /* 0x0000000413127825 */ /* 0x002fc800078e0008 */
[--C-:B------:R-:W-:Y:S02]  /*08c0*/  IMAD.WIDE.U32 R14, R15, 0x4, R8.reuse ;  /* 0x000000040f0e7825 */ /* 0x100fe400078e0008 */
[----:B------:R-:W5:Y:S02]  /*08d0*/  LDG.E R19, desc[UR6][R18.64] ;  /* 0x0000000612137981 */ /* 0x000f64000c1e1900 */
[--C-:B------:R-:W-:Y:S02]  /*08e0*/  IMAD.WIDE.U32 R20, R21, 0x4, R8.reuse ;  /* 0x0000000415147825 */ /* 0x100fe400078e0008 */
[----:B------:R-:W5:Y:S02]  /*08f0*/  LDG.E R14, desc[UR6][R14.64] ;  /* 0x000000060e0e7981 */ /* 0x000f64000c1e1900 */
[----:B------:R-:W-:Y:S02]  /*0900*/  IMAD.WIDE.U32 R8, R3, 0x4, R8 ;  /* 0x0000000403087825 */ /* 0x000fe400078e0008 */
[----:B------:R-:W5:Y:S04]  /*0910*/  LDG.E R20, desc[UR6][R20.64] ;  /* 0x0000000614147981 */ /* 0x000f68000c1e1900 */
[----:B------:R-:W5:Y:S01]  /*0920*/  LDG.E R8, desc[UR6][R8.64] ;  /* 0x0000000608087981 */ /* 0x000f62000c1e1900 */
[----:B0-----:R-:W-:-:S04]  /*0930*/  IMAD.WIDE.U32 R12, R13, 0x4, R10 ;  /* 0x000000040d0c7825 */ /* 0x001fc800078e000a */
[--C-:B--2---:R-:W-:Y:S02]  /*0940*/  IMAD.WIDE.U32 R16, R17, 0x4, R10.reuse ;  /* 0x0000000411107825 */ /* 0x104fe400078e000a */
[----:B------:R-:W5:Y:S02]  /*0950*/  LDG.E R12, desc[UR6][R12.64] ;  /* 0x000000060c0c7981 */ /* 0x000f64000c1e1900 */
[--C-:B---3--:R-:W-:Y:S02]  /*0960*/  IMAD.WIDE.U32 R22, R23, 0x4, R10.reuse ;  /* 0x0000000417167825 */ /* 0x108fe400078e000a */
[----:B------:R-:W2:Y:S02]  /*0970*/  LDG.E R16, desc[UR6][R16.64] ;  /* 0x0000000610107981 */ /* 0x000ea4000c1e1900 */
[----:B----4-:R-:W-:Y:S02]  /*0980*/  IMAD.WIDE.U32 R10, R5, 0x4, R10 ;  /* 0x00000004050a7825 */ /* 0x010fe400078e000a */
[----:B------:R-:W3:Y:S04]  /*0990*/  LDG.E R22, desc[UR6][R22.64] ;  /* 0x0000000616167981 */ /* 0x000ee8000c1e1900 */
[----:B------:R-:W4:Y:S01]  /*09a0*/  LDG.E R10, desc[UR6][R10.64] ;  /* 0x000000060a0a7981 */ /* 0x000f22000c1e1900 */
[----:B------:R-:W-:Y:S01]  /*09b0*/  IADD3 R4, PT, PT, R4, 0x4, RZ ;  /* 0x0000000404047810 */ /* 0x000fe20007ffe0ff */
[----:B-----5:R-:W-:-:S04]  /*09c0*/  FFMA R19, R19, R12, R6 ;  /* 0x0000000c13137223 */ /* 0x020fc80000000006 */
[----:B--2---:R-:W-:-:S04]  /*09d0*/  FFMA R19, R14, R16, R19 ;  /* 0x000000100e137223 */ /* 0x004fc80000000013 */
[----:B---3--:R-:W-:-:S04]  /*09e0*/  FFMA R19, R20, R22, R19 ;  /* 0x0000001614137223 */ /* 0x008fc80000000013 */
[----:B----4-:R-:W-:-:S07]  /*09f0*/  FFMA R6, R8, R10, R19 ;  /* 0x0000000a08067223 */ /* 0x010fce0000000013 */
.L_x_6:
[----:B------:R-:W-:Y:S05]  /*0a00*/  BSYNC.RECONVERGENT B1 ;  /* 0x0000000000017941 */ /* 0x000fea0003800200 */
.L_x_5:
[----:B------:R-:W-:Y:S05]  /*0a10*/  @!P1 BRA `(.L_x_1) ;  /* 0x0000000000b49947 */ /* 0x000fea0003800000 */
[----:B------:R-:W-:Y:S01]  /*0a20*/  ISETP.NE.AND P0, PT, R7, 0x1, PT ;  /* 0x000000010700780c */ /* 0x000fe20003f05270 */
[----:B------:R-:W-:Y:S01]  /*0a30*/  BSSY.RECONVERGENT B1, `(.L_x_7) ;  /* 0x000001c000017945 */ /* 0x000fe20003800200 */
[----:B------:R-:W-:-:S04]  /*0a40*/  LOP3.LUT R2, R2, 0x1, RZ, 0xc0, !PT ;  /* 0x0000000102027812 */ /* 0x000fc800078ec0ff */
[----:B------:R-:W-:-:S07]  /*0a50*/  ISETP.NE.U32.AND P1, PT, R2, 0x1, PT ;  /* 0x000000010200780c */ /* 0x000fce0003f25070 */
[----:B------:R-:W-:Y:S06]  /*0a60*/  @!P0 BRA `(.L_x_8) ;  /* 0x0000000000608947 */ /* 0x000fec0003800000 */
[----:B------:R-:W0:Y:S08]  /*0a70*/  LDC.64 R2, c[0x0][0x398] ;  /* 0x0000e600ff027b82 */ /* 0x000e300000000a00 */
[----:B------:R-:W1:Y:S08]  /*0a80*/  LDC.64 R8, c[0x0][0x3a0] ;  /* 0x0000e800ff087b82 */ /* 0x000e700000000a00 */
[----:B------:R-:W2:Y:S01]  /*0a90*/  LDC.64 R14, c[0x0][0x3b0] ;  /* 0x0000ec00ff0e7b82 */ /* 0x000ea20000000a00 */
[----:B0-----:R-:W-:-:S05]  /*0aa0*/  IMAD.WIDE.U32 R2, R4, 0x4, R2 ;  /* 0x0000000404027825 */ /* 0x001fca00078e0002 */
[----:B------:R-:W3:Y:S04]  /*0ab0*/  LDG.E R5, desc[UR6][R2.64] ;  /* 0x0000000602057981 */ /* 0x000ee8000c1e1900 */
[----:B------:R-:W4:Y:S01]  /*0ac0*/  LDG.E R7, desc[UR6][R2.64+0x4] ;  /* 0x0000040602077981 */ /* 0x000f22000c1e1900 */
[C---:B---3--:R-:W-:Y:S02]  /*0ad0*/  IADD3 R5, PT, PT, R0.reuse, R5, RZ ;  /* 0x0000000500057210 */ /* 0x048fe40007ffe0ff */
[----:B----4-:R-:W-:-:S03]  /*0ae0*/  IADD3 R7, PT, PT, R0, R7, RZ ;  /* 0x0000000700077210 */ /* 0x010fc60007ffe0ff */
[----:B-1----:R-:W-:-:S04]  /*0af0*/  IMAD.WIDE.U32 R12, R5, 0x4, R8 ;  /* 0x00000004050c7825 */ /* 0x002fc800078e0008 */
[----:B------:R-:W-:Y:S02]  /*0b00*/  IMAD.WIDE.U32 R16, R7, 0x4, R8 ;  /* 0x0000000407107825 */ /* 0x000fe400078e0008 */
[----:B------:R-:W2:Y:S01]  /*0b10*/  LDG.E R13, desc[UR6][R12.64] ;  /* 0x000000060c0d7981 */ /* 0x000ea2000c1e1900 */
[----:B------:R-:W0:Y:S03]  /*0b20*/  LDC.64 R8, c[0x0][0x3a8] ;  /* 0x0000ea00ff087b82 */ /* 0x000e260000000a00 */
[----:B------:R-:W3:Y:S01]  /*0b30*/  LDG.E R17, desc[UR6][R16.64] ;  /* 0x0000000610117981 */ /* 0x000ee2000c1e1900 */
[----:B0-----:R-:W-:-:S04]  /*0b40*/  IMAD.WIDE.U32 R10, R5, 0x4, R8 ;  /* 0x00000004050a7825 */ /* 0x001fc800078e0008 */
[----:B------:R-:W-:Y:S02]  /*0b50*/  IMAD.WIDE.U32 R8, R7, 0x4, R8 ;  /* 0x0000000407087825 */ /* 0x000fe400078e0008 */
[----:B------:R-:W4:Y:S04]  /*0b60*/  LDG.E R11, desc[UR6][R10.64] ;  /* 0x000000060a0b7981 */ /* 0x000f28000c1e1900 */
[----:B------:R-:W5:Y:S01]  /*0b70*/  LDG.E R9, desc[UR6][R8.64] ;  /* 0x0000000608097981 */ /* 0x000f62000c1e1900 */
[----:B--2---:R-:W-:-:S04]  /*0b80*/  IMAD.WIDE.U32 R2, R13, 0x4, R14 ;  /* 0x000000040d027825 */ /* 0x004fc800078e000e */
[----:B---3--:R-:W-:Y:S02]  /*0b90*/  IMAD.WIDE.U32 R14, R17, 0x4, R14 ;  /* 0x00000004110e7825 */ /* 0x008fe400078e000e */
[----:B------:R-:W4:Y:S04]  /*0ba0*/  LDG.E R2, desc[UR6][R2.64] ;  /* 0x0000000602027981 */ /* 0x000f28000c1e1900 */
[----:B------:R-:W5:Y:S01]  /*0bb0*/  LDG.E R14, desc[UR6][R14.64] ;  /* 0x000000060e0e7981 */ /* 0x000f62000c1e1900 */
[----:B------:R-:W-:Y:S01]  /*0bc0*/  IADD3 R4, PT, PT, R4, 0x2, RZ ;  /* 0x0000000204047810 */ /* 0x000fe20007ffe0ff */
[----:B----4-:R-:W-:-:S04]  /*0bd0*/  FFMA R6, R11, R2, R6 ;  /* 0x000000020b067223 */ /* 0x010fc80000000006 */
[----:B-----5:R-:W-:-:S07]  /*0be0*/  FFMA R6, R9, R14, R6 ;  /* 0x0000000e09067223 */ /* 0x020fce0000000006 */
.L_x_8:
[----:B------:R-:W-:Y:S05]  /*0bf0*/  BSYNC.RECONVERGENT B1 ;  /* 0x0000000000017941 */ /* 0x000fea0003800200 */
.L_x_7:
[----:B------:R-:W-:Y:S05]  /*0c00*/  @P1 BRA `(.L_x_1) ;  /* 0x0000000000381947 */ /* 0x000fea0003800000 */
[----:B------:R-:W0:Y:S08]  /*0c10*/  LDC.64 R2, c[0x0][0x398] ;  /* 0x0000e600ff027b82 */ /* 0x000e300000000a00 */
[----:B------:R-:W1:Y:S08]  /*0c20*/  LDC.64 R8, c[0x0][0x3a0] ;  /* 0x0000e800ff087b82 */ /* 0x000e700000000a00 */
[----:B------:R-:W2:Y:S01]  /*0c30*/  LDC.64 R10, c[0x0][0x3b0] ;  /* 0x0000ec00ff0a7b82 */ /* 0x000ea20000000a00 */
[----:B0-----:R-:W-:-:S07]  /*0c40*/  IMAD.WIDE.U32 R4, R4, 0x4, R2 ;  /* 0x0000000404047825 */ /* 0x001fce00078e0002 */
[----:B------:R-:W0:Y:S01]  /*0c50*/  LDC.64 R2, c[0x0][0x3a8] ;  /* 0x0000ea00ff027b82 */ /* 0x000e220000000a00 */
[----:B------:R-:W3:Y:S02]  /*0c60*/  LDG.E R5, desc[UR6][R4.64] ;  /* 0x0000000604057981 */ /* 0x000ee4000c1e1900 */
[----:B---3--:R-:W-:-:S05]  /*0c70*/  IADD3 R7, PT, PT, R0, R5, RZ ;  /* 0x0000000500077210 */ /* 0x008fca0007ffe0ff */
[----:B-1----:R-:W-:-:S06]  /*0c80*/  IMAD.WIDE.U32 R8, R7, 0x4, R8 ;  /* 0x0000000407087825 */ /* 0x002fcc00078e0008 */
[----:B------:R-:W2:Y:S01]  /*0c90*/  LDG.E R9, desc[UR6][R8.64] ;  /* 0x0000000608097981 */ /* 0x000ea2000c1e1900 */
[----:B0-----:R-:W-:-:S06]  /*0ca0*/  IMAD.WIDE.U32 R2, R7, 0x4, R2 ;  /* 0x0000000407027825 */ /* 0x001fcc00078e0002 */
[----:B------:R-:W3:Y:S01]  /*0cb0*/  LDG.E R3, desc[UR6][R2.64] ;  /* 0x0000000602037981 */ /* 0x000ee2000c1e1900 */
[----:B--2---:R-:W-:-:S06]  /*0cc0*/  IMAD.WIDE.U32 R10, R9, 0x4, R10 ;  /* 0x00000004090a7825 */ /* 0x004fcc00078e000a */
[----:B------:R-:W3:Y:S02]  /*0cd0*/  LDG.E R10, desc[UR6][R10.64] ;  /* 0x000000060a0a7981 */ /* 0x000ee4000c1e1900 */
[----:B---3--:R-:W-:-:S07]  /*0ce0*/  FFMA R6, R3, R10, R6 ;  /* 0x0000000a03067223 */ /* 0x008fce0000000006 */
.L_x_1:
[----:B------:R-:W-:Y:S05]  /*0cf0*/  BSYNC.RECONVERGENT B0 ;  /* 0x0000000000007941 */ /* 0x000fea0003800200 */
.L_x_0:
[----:B------:R-:W0:Y:S08]  /*0d00*/  LDC.64 R2, c[0x0][0x388] ;  /* 0x0000e200ff027b82 */ /* 0x000e300000000a00 */
[----:B------:R-:W1:Y:S01]  /*0d10*/  LDC.64 R4, c[0x0][0x3b8] ;  /* 0x0000ee00ff047b82 */ /* 0x000e620000000a00 */
[----:B0-----:R-:W-:-:S06]  /*0d20*/  IMAD.WIDE R2, R0, 0x4, R2 ;  /* 0x0000000400027825 */ /* 0x001fcc00078e0202 */
[----:B------:R-:W1:Y:S02]  /*0d30*/  LDG.E R3, desc[UR6][R2.64] ;  /* 0x0000000602037981 */ /* 0x000e64000c1e1900 */
[----:B-1----:R-:W-:-:S05]  /*0d40*/  IMAD.WIDE.U32 R4, R3, 0x4, R4 ;  /* 0x0000000403047825 */ /* 0x002fca00078e0004 */
[----:B------:R-:W-:Y:S01]  /*0d50*/  STG.E desc[UR6][R4.64], R6 ;  /* 0x0000000604007986 */ /* 0x000fe2000c101906 */
[----:B------:R-:W-:Y:S05]  /*0d60*/  EXIT ;  /* 0x000000000000794d */ /* 0x000fea0003800000 */
.L_x_9:
[----:B------:R-:W-:-:S00]  /*0d70*/  BRA `(.L_x_9) ;  /* 0xfffffffc00fc7947 */ /* 0x000fc0000383ffff */
[----:B------:R-:W-:-:S00]  /*0d80*/  NOP ;  /* 0x0000000000007918 */ /* 0x000fc00000000000 */
[----:B------:R-:W-:-:S00]  /*0d90*/  NOP ;  /* 0x0000000000007918 */ /* 0x000fc00000000000 */
[----:B------:R-:W-:-:S00]  /*0da0*/  NOP ;  /* 0x0000000000007918 */ /* 0x000fc00000000000 */
[----:B------:R-:W-:-:S00]  /*0db0*/  NOP ;  /* 0x0000000000007918 */ /* 0x000fc00000000000 */
[----:B------:R-:W-:-:S00]  /*0dc0*/  NOP ;  /* 0x0000000000007918 */ /* 0x000fc00000000000 */
[----:B------:R-:W-:-:S00]  /*0dd0*/  NOP ;  /* 0x0000000000007918 */ /* 0x000fc00000000000 */
[----:B------:R-:W-:-:S00]  /*0de0*/  NOP ;  /* 0x0000000000007918 */ /* 0x000fc00000000000 */
[----:B------:R-:W-:-:S00]  /*0df0*/  NOP ;  /* 0x0000000000007918 */ /* 0x000fc00000000000 */
.L_x_21:


//--------------------- .text._Z15spmv_csr_kerneljPjS_PfS0_S0_ --------------------------
	.section	.text._Z15spmv_csr_kerneljPjS_PfS0_S0_,"ax",@progbits
	.align	128
        .global         _Z15spmv_csr_kerneljPjS_PfS0_S0_
        .type           _Z15spmv_csr_kerneljPjS_PfS0_S0_,@function
        .size           _Z15spmv_csr_kerneljPjS_PfS0_S0_,(.L_x_22 - _Z15spmv_csr_kerneljPjS_PfS0_S0_)
        .other          _Z15spmv_csr_kerneljPjS_PfS0_S0_,@"STO_CUDA_ENTRY STV_DEFAULT"
_Z15spmv_csr_kerneljPjS_PfS0_S0_:
.text._Z15spmv_csr_kerneljPjS_PfS0_S0_:
        /* <DEDUP_REMOVED lines=10> */
[----:B0-----:R-:W-:-:S05]  /*00a0*/  IMAD.WIDE R2, R0, 0x4, R2 ;  /* 0x0000000400027825 */ /* 0x001fca00078e0202 */
[----:B-1----:R-:W2:Y:S04]  /*00b0*/  LDG.E R4, desc[UR4][R2.64] ;  /* 0x0000000402047981 */ /* 0x002ea8000c1e1900 */
[----:B------:R-:W2:Y:S01]  /*00c0*/  LDG.E R5, desc[UR4][R2.64+0x4] ;  /* 0x0000040402057981 */ /* 0x000ea2000c1e1900 */
[----:B------:R-:W-:Y:S01]  /*00d0*/  BSSY.RECONVERGENT B0, `(.L_x_10) ;  /* 0x00000d5000007945 */ /* 0x000fe20003800200 */
[----:B------:R-:W-:Y:S01]  /*00e0*/  HFMA2 R6, -RZ, RZ, 0, 0 ;  /* 0x00000000ff067431 */ /* 0x000fe200000001ff */
[----:B--2---:R-:W-:-:S13]  /*00f0*/  ISETP.GE.U32.AND P0, PT, R4, R5, PT ;  /* 0x000000050400720c */ /* 0x004fda0003f06070 */
[----:B------:R-:W-:Y:S05]  /*0100*/  @P0 BRA `(.L_x_11) ;  /* 0x0000000c00440947 */ /* 0x000fea0003800000 */
[----:B------:R-:W-:Y:S01]  /*0110*/  MOV R3, R4 ;  /* 0x0000000400037202 */ /* 0x000fe20000000f00 */
[----:B------:R-:W-:Y:S01]  /*0120*/  BSSY.RECONVERGENT B1, `(.L_x_12) ;  /* 0x0000069000017945 */ /* 0x000fe20003800200 */
[----:B------:R-:W-:Y:S02]  /*0130*/  MOV R6, RZ ;  /* 0x000000ff00067202 */ /* 0x000fe40000000f00 */
[----:B------:R-:W-:-:S04]  /*0140*/  VIADDMNMX.U32 R2, R3, 0x1, R5, !PT ;  /* 0x0000000103027846 */ /* 0x000fc80007800005 */
[CC--:B------:R-:W-:Y:S02]  /*0150*/  IADD3 R4, PT, PT, -R3.reuse, R2.reuse, RZ ;  /* 0x0000000203047210 */ /* 0x0c0fe40007ffe1ff */
[----:B------:R-:W-:Y:S02]  /*0160*/  IADD3 R2, PT, PT, R3, -R2, RZ ;  /* 0x8000000203027210 */ /* 0x000fe40007ffe0ff */
[----:B------:R-:W-:Y:S02]  /*0170*/  LOP3.LUT R5, R4, 0xf, RZ, 0xc0, !PT ;  /* 0x0000000f04057812 */ /* 0x000fe400078ec0ff */
[----:B------:R-:W-:Y:S02]  /*0180*/  ISETP.GT.U32.AND P1, PT, R2, -0x10, PT ;  /* 0xfffffff00200780c */ /* 0x000fe40003f24070 */
[----:B------:R-:W-:-:S11]  /*0190*/  ISETP.NE.AND P0, PT, R5, RZ, PT ;  /* 0x000000ff0500720c */ /* 0x000fd60003f05270 */
[----:B------:R-:W-:Y:S05]  /*01a0*/  @P1 BRA `(.L_x_13) ;  /* 0x0000000400801947 */ /* 0x000fea0003800000 */
[----:B------:R-:W0:Y:S01]  /*01b0*/  LDC.64 R12, c[0x0][0x390] ;  /* 0x0000e400ff0c7b82 */ /* 0x000e220000000a00 */
[----:B------:R-:W-:Y:S02]  /*01c0*/  LOP3.LUT R2, R4, 0xfffffff0, RZ, 0xc0, !PT ;  /* 0xfffffff004027812 */ /* 0x000fe400078ec0ff */
[----:B------:R-:W-:Y:S02]  /*01d0*/  MOV R6, RZ ;  /* 0x000000ff00067202 */ /* 0x000fe40000000f00 */
[----:B------:R-:W-:-:S03]  /*01e0*/  IADD3 R2, PT, PT, -R2, RZ, RZ ;  /* 0x000000ff02027210 */ /* 0x000fc60007ffe1ff */
[----:B------:R-:W1:Y:S01]  /*01f0*/  LDC.64 R14, c[0x0][0x398] ;  /* 0x0000e600ff0e7b82 */ /* 0x000e620000000a00 */
[----:B0-----:R-:W-:-:S04]  /*0200*/  IADD3 R12, P2, PT, R12, 0x20, RZ ;  /* 0x000000200c0c7810 */ /* 0x001fc80007f5e0ff */
[----:B------:R-:W-:Y:S02]  /*0210*/  IADD3.X R13, PT, PT, RZ, R13, RZ, P2, !PT ;  /* 0x0000000dff0d7210 */ /* 0x000fe400017fe4ff */
[----:B-1----:R-:W-:-:S04]  /*0220*/  IADD3 R14, P1, PT, R14, 0x20, RZ ;  /* 0x000000200e0e7810 */ /* 0x002fc80007f3e0ff */
[----:B------:R-:W-:-:S09]  /*0230*/  IADD3.X R15, PT, PT, RZ, R15, RZ, P1, !PT ;  /* 0x0000000fff0f7210 */ /* 0x000fd20000ffe4ff */
.L_x_14:
[C---:B------:R-:W-:Y:S01]  /*0240*/  IMAD.WIDE R20, R3.reuse, 0x4, R12 ;  /* 0x0000000403147825 */ /* 0x040fe200078e020c */
[----:B------:R-:W0:Y:S04]  /*0250*/  LDC.64 R16, c[0x0][0x3a0] ;  /* 0x0000e800ff107b82 */ /* 0x000e280000000a00 */
[----:B------:R-:W0:Y:S04]  /*0260*/  LDG.E R11, desc[UR4][R20.64+-0x20] ;  /* 0xffffe004140b7981 */ /* 0x000e28000c1e1900 */
[----:B------:R-:W2:Y:S04]  /*0270*/  LDG.E R23, desc[UR4][R20.64+-0x1c] ;  /* 0xffffe40414177981 */ /* 0x000ea8000c1e1900 */
[----:B------:R-:W3:Y:S01]  /*0280*/  LDG.E R9, desc[UR4][R20.64+-0x18] ;  /* 0xffffe80414097981 */ /* 0x000ee2000c1e1900 */
[----:B------:R-:W-:-:S03]  /*0290*/  IMAD.WIDE R26, R3, 0x4, R14 ;  /* 0x00000004031a7825 */ /* 0x000fc600078e020e */
[----:B------:R-:W4:Y:S04]  /*02a0*/  LDG.E R25, desc[UR4][R20.64+-0x14] ;  /* 0xffffec0414197981 */ /* 0x000f28000c1e1900 */
[----:B------:R-:W5:Y:S04]  /*02b0*/  LDG.E R19, desc[UR4][R26.64+-0x20] ;  /* 0xffffe0041a137981 */ /* 0x000f68000c1e1900 */
[----:B------:R-:W5:Y:S04]  /*02c0*/  LDG.E R18, desc[UR4][R26.64+-0x1c] ;  /* 0xffffe4041a127981 */ /* 0x000f68000c1e1900 */
[----:B------:R-:W5:Y:S01]  /*02d0*/  LDG.E R29, desc[UR4][R20.64+-0x10] ;  /* 0xfffff004141d7981 */ /* 0x000f62000c1e1900 */
[----:B0-----:R-:W-:-:S06]  /*02e0*/  IMAD.WIDE.U32 R10, R11, 0x4, R16 ;  /* 0x000000040b0a7825 */ /* 0x001fcc00078e0010 */
[----:B------:R-:W5:Y:S01]  /*02f0*/  LDG.E R10, desc[UR4][R10.64] ;  /* 0x000000040a0a7981 */ /* 0x000f62000c1e1900 */
[----:B--2---:R-:W-:-:S05]  /*0300*/  IMAD.WIDE.U32 R22, R23, 0x4, R16 ;  /* 0x0000000417167825 */ /* 0x004fca00078e0010 */
[----:B------:R-:W2:Y:S01]  /*0310*/  LDG.E R7, desc[UR4][R22.64] ;  /* 0x0000000416077981 */ /* 0x000ea2000c1e1900 */
[----:B---3--:R-:W-:-:S03]  /*0320*/  IMAD.WIDE.U32 R8, R9, 0x4, R16 ;  /* 0x0000000409087825 */ /* 0x008fc600078e0010 */
[----:B------:R-:W3:Y:S01]  /*0330*/  LDG.E R11, desc[UR4][R26.64+-0x18] ;  /* 0xffffe8041a0b7981 */ /* 0x000ee2000c1e1900 */
[----:B----4-:R-:W-:-:S03]  /*0340*/  IMAD.WIDE.U32 R24, R25, 0x4, R16 ;  /* 0x0000000419187825 */ /* 0x010fc600078e0010 */
[----:B------:R-:W3:Y:S04]  /*0350*/  LDG.E R8, desc[UR4][R8.64] ;  /* 0x0000000408087981 */ /* 0x000ee8000c1e1900 */
[----:B------:R-:W4:Y:S04]  /*0360*/  LDG.E R23, desc[UR4][R20.64+-0xc] ;  /* 0xfffff40414177981 */ /* 0x000f28000c1e1900 */
[----:B------:R-:W4:Y:S01]  /*0370*/  LDG.E R9, desc[UR4][R20.64+-0x8] ;  /* 0xfffff80414097981 */ /* 0x000f22000c1e1900 */
[----:B-----5:R-:W-:-:S03]  /*0380*/  FFMA R28, R19, R10, R6 ;  /* 0x0000000a131c7223 */ /* 0x020fc60000000006 */
[----:B------:R-:W5:Y:S04]  /*0390*/  LDG.E R6, desc[UR4][R24.64] ;  /* 0x0000000418067981 */ /* 0x000f68000c1e1900 */
[----:B------:R-:W5:Y:S01]  /*03a0*/  LDG.E R19, desc[UR4][R26.64+-0x14] ;  /* 0xffffec041a137981 */ /* 0x000f62000c1e1900 */
[----:B--2---:R-:W-:Y:S01]  /*03b0*/  FFMA R22, R18, R7, R28 ;  /* 0x0000000712167223 */ /* 0x004fe2000000001c */
[----:B------:R-:W-:Y:S02]  /*03c0*/  IMAD.WIDE.U32 R28, R29, 0x4, R16 ;  /* 0x000000041d1c7825 */ /* 0x000fe400078e0010 */
[----:B------:R-:W2:Y:S04]  /*03d0*/  LDG.E R10, desc[UR4][R20.64+-0x4] ;  /* 0xfffffc04140a7981 */ /* 0x000ea8000c1e1900 */
[----:B------:R-:W2:Y:S04]  /*03e0*/  LDG.E R29, desc[UR4][R28.64] ;  /* 0x000000041c1d7981 */ /* 0x000ea8000c1e1900 */
[----:B------:R-:W2:Y:S04]  /*03f0*/  LDG.E R18, desc[UR4][R26.64+-0x10] ;  /* 0xfffff0041a127981 */ /* 0x000ea8000c1e1900 */
[----:B------:R-:W2:Y:S01]  /*0400*/  LDG.E R7, desc[UR4][R20.64] ;  /* 0x0000000414077981 */ /* 0x000ea2000c1e1900 */
[----:B---3--:R-:W-:Y:S01]  /*0410*/  FFMA R8, R11, R8, R22 ;  /* 0x000000080b087223 */ /* 0x008fe20000000016 */
[----:B----4-:R-:W-:-:S02]  /*0420*/  IMAD.WIDE.U32 R22, R23, 0x4, R16 ;  /* 0x0000000417167825 */ /* 0x010fc400078e0010 */
[----:B------:R-:W3:Y:S04]  /*0430*/  LDG.E R11, desc[UR4][R20.64+0x4] ;  /* 0x00000404140b7981 */ /* 0x000ee8000c1e1900 */
[----:B------:R-:W4:Y:S04]  /*0440*/  LDG.E R23, desc[UR4][R22.64] ;  /* 0x0000000416177981 */ /* 0x000f28000c1e1900 */
[----:B------:R-:W4:Y:S04]  /*0450*/  LDG.E R25, desc[UR4][R26.64+-0xc] ;  /* 0xfffff4041a197981 */ /* 0x000f28000c1e1900 */
[----:B------:R-:W4:Y:S04]  /*0460*/  LDG.E R28, desc[UR4][R26.64+-0x8] ;  /* 0xfffff8041a1c7981 */ /* 0x000f28000c1e1900 */
[----:B------:R-:W4:Y:S04]  /*0470*/  LDG.E R22, desc[UR4][R20.64+0x8] ;  /* 0x0000080414167981 */ /* 0x000f28000c1e1900 */
[----:B------:R-:W4:Y:S01]  /*0480*/  LDG.E R24, desc[UR4][R26.64+0x4] ;  /* 0x000004041a187981 */ /* 0x000f22000c1e1900 */
[----:B-----5:R-:W-:Y:S01]  /*0490*/  FFMA R6, R19, R6, R8 ;  /* 0x0000000613067223 */ /* 0x020fe20000000008 */
[----:B------:R-:W-:-:S05]  /*04a0*/  IMAD.WIDE.U32 R8, R9, 0x4, R16 ;  /* 0x0000000409087825 */ /* 0x000fca00078e0010 */
[----:B------:R0:W5:Y:S01]  /*04b0*/  LDG.E R19, desc[UR4][R8.64] ;  /* 0x0000000408137981 */ /* 0x000162000c1e1900 */
[----:B--2---:R-:W-:-:S03]  /*04c0*/  FFMA R18, R18, R29, R6 ;  /* 0x0000001d12127223 */ /* 0x004fc60000000006 */
[----:B------:R-:W2:Y:S01]  /*04d0*/  LDG.E R29, desc[UR4][R20.64+0x1c] ;  /* 0x00001c04141d7981 */ /* 0x000ea2000c1e1900 */
[----:B0-----:R-:W-:-:S04]  /*04e0*/  IMAD.WIDE.U32 R8, R10, 0x4, R16 ;  /* 0x000000040a087825 */ /* 0x001fc800078e0010 */
[--C-:B------:R-:W-:Y:S02]  /*04f0*/  IMAD.WIDE.U32 R6, R7, 0x4, R16.reuse ;  /* 0x0000000407067825 */ /* 0x100fe400078e0010 */
[----:B------:R-:W2:Y:S02]  /*0500*/  LDG.E R8, desc[UR4][R8.64] ;  /* 0x0000000408087981 */ /* 0x000ea4000c1e1900 */
[----:B---3--:R-:W-:Y:S02]  /*0510*/  IMAD.WIDE.U32 R10, R11, 0x4, R16 ;  /* 0x000000040b0a7825 */ /* 0x008fe400078e0010 */
[----:B------:R-:W3:Y:S02]  /*0520*/  LDG.E R6, desc[UR4][R6.64] ;  /* 0x0000000406067981 */ /* 0x000ee4000c1e1900 */
[----:B----4-:R-:W-:Y:S02]  /*0530*/  FFMA R23, R25, R23, R18 ;  /* 0x0000001719177223 */ /* 0x010fe40000000012 */
[----:B------:R-:W4:Y:S04]  /*0540*/  LDG.E R10, desc[UR4][R10.64] ;  /* 0x000000040a0a7981 */ /* 0x000f28000c1e1900 */
[----:B------:R-:W2:Y:S04]  /*0550*/  LDG.E R9, desc[UR4][R26.64+-0x4] ;  /* 0xfffffc041a097981 */ /* 0x000ea8000c1e1900 */
[----:B------:R-:W3:Y:S04]  /*0560*/  LDG.E R7, desc[UR4][R26.64] ;  /* 0x000000041a077981 */ /* 0x000ee8000c1e1900 */
[----:B------:R-:W4:Y:S04]  /*0570*/  LDG.E R18, desc[UR4][R20.64+0xc] ;  /* 0x00000c0414127981 */ /* 0x000f28000c1e1900 */
[----:B------:R-:W4:Y:S04]  /*0580*/  LDG.E R25, desc[UR4][R20.64+0x14] ;  /* 0x0000140414197981 */ /* 0x000f28000c1e1900 */
[----:B------:R-:W4:Y:S01]  /*0590*/  LDG.E R11, desc[UR4][R26.64+0x18] ;  /* 0x000018041a0b7981 */ /* 0x000f22000c1e1900 */
[----:B-----5:R-:W-:-:S03]  /*05a0*/  FFMA R28, R28, R19, R23 ;  /* 0x000000131c1c7223 */ /* 0x020fc60000000017 */
[----:B------:R-:W5:Y:S04]  /*05b0*/  LDG.E R23, desc[UR4][R20.64+0x10] ;  /* 0x0000100414177981 */ /* 0x000f68000c1e1900 */
[----:B------:R0:W5:Y:S02]  /*05c0*/  LDG.E R19, desc[UR4][R20.64+0x18] ;  /* 0x0000180414137981 */ /* 0x000164000c1e1900 */
[----:B0-----:R-:W-:-:S04]  /*05d0*/  IMAD.WIDE.U32 R20, R22, 0x4, R16 ;  /* 0x0000000416147825 */ /* 0x001fc800078e0010 */
[----:B--2---:R-:W-:Y:S02]  /*05e0*/  FFMA R8, R9, R8, R28 ;  /* 0x0000000809087223 */ /* 0x004fe4000000001c */
[----:B------:R-:W2:Y:S02]  /*05f0*/  LDG.E R9, desc[UR4][R26.64+0x10] ;  /* 0x000010041a097981 */ /* 0x000ea4000c1e1900 */
[----:B---3--:R-:W-:Y:S02]  /*0600*/  FFMA R7, R7, R6, R8 ;  /* 0x0000000607077223 */ /* 0x008fe40000000008 */
[----:B------:R-:W3:Y:S02]  /*0610*/  LDG.E R8, desc[UR4][R26.64+0xc] ;  /* 0x00000c041a087981 */ /* 0x000ee4000c1e1900 */
[----:B----4-:R-:W-:Y:S02]  /*0620*/  FFMA R6, R24, R10, R7 ;  /* 0x0000000a18067223 */ /* 0x010fe40000000007 */
[----:B------:R-:W4:Y:S04]  /*0630*/  LDG.E R7, desc[UR4][R26.64+0x8] ;  /* 0x000008041a077981 */ /* 0x000f28000c1e1900 */
[----:B------:R-:W2:Y:S04]  /*0640*/  LDG.E R10, desc[UR4][R26.64+0x14] ;  /* 0x000014041a0a7981 */ /* 0x000ea8000c1e1900 */
[----:B------:R-:W2:Y:S01]  /*0650*/  LDG.E R26, desc[UR4][R26.64+0x1c] ;  /* 0x00001c041a1a7981 */ /* 0x000ea2000c1e1900 */
[----:B------:R-:W-:-:S06]  /*0660*/  IMAD.WIDE.U32 R24, R25, 0x4, R16 ;  /* 0x0000000419187825 */ /* 0x000fcc00078e0010 */
[----:B------:R-:W2:Y:S04]  /*0670*/  LDG.E R25, desc[UR4][R24.64] ;  /* 0x0000000418197981 */ /* 0x000ea8000c1e1900 */
[----:B------:R0:W4:Y:S02]  /*0680*/  LDG.E R27, desc[UR4][R20.64] ;  /* 0x00000004141b7981 */ /* 0x000124000c1e1900 */
[----:B0-----:R-:W-:-:S06]  /*0690*/  IMAD.WIDE.U32 R20, R18, 0x4, R16 ;  /* 0x0000000412147825 */ /* 0x001fcc00078e0010 */
[----:B------:R-:W3:Y:S01]  /*06a0*/  LDG.E R21, desc[UR4][R20.64] ;  /* 0x0000000414157981 */ /* 0x000ee2000c1e1900 */
[----:B-----5:R-:W-:-:S04]  /*06b0*/  IMAD.WIDE.U32 R22, R23, 0x4, R16 ;  /* 0x0000000417167825 */ /* 0x020fc800078e0010 */
[--C-:B------:R-:W-:Y:S02]  /*06c0*/  IMAD.WIDE.U32 R18, R19, 0x4, R16.reuse ;  /* 0x0000000413127825 */ /* 0x100fe400078e0010 */
[----:B------:R-:W2:Y:S02]  /*06d0*/  LDG.E R22, desc[UR4][R22.64] ;  /* 0x0000000416167981 */ /* 0x000ea4000c1e1900 */
[----:B------:R-:W-:Y:S02]  /*06e0*/  IMAD.WIDE.U32 R16, R29, 0x4, R16 ;  /* 0x000000041d107825 */ /* 0x000fe400078e0010 */
[----:B------:R-:W5:Y:S04]  /*06f0*/  LDG.E R18, desc[UR4][R18.64] ;  /* 0x0000000412127981 */ /* 0x000f68000c1e1900 */
[----:B------:R-:W5:Y:S01]  /*0700*/  LDG.E R16, desc[UR4][R16.64] ;  /* 0x0000000410107981 */ /* 0x000f62000c1e1900 */
[----:B------:R-:W-:-:S04]  /*0710*/  IADD3 R2, PT, PT, R2, 0x10, RZ ;  /* 0x0000001002027810 */ /* 0x000fc80007ffe0ff */
[----:B------:R-:W-:Y:S02]  /*0720*/  ISETP.NE.AND P1, PT, R2, RZ, PT ;  /* 0x000000ff0200720c */ /* 0x000fe40003f25270 */
[----:B------:R-:W-:Y:S01]  /*0730*/  IADD3 R3, PT, PT, R3, 0x10, RZ ;  /* 0x0000001003037810 */ /* 0x000fe20007ffe0ff */
[----:B----4-:R-:W-:-:S04]  /*0740*/  FFMA R7, R7, R27, R6 ;  /* 0x0000001b07077223 */ /* 0x010fc80000000006 */
[----:B---3--:R-:W-:-:S04]  /*0750*/  FFMA R8, R8, R21, R7 ;  /* 0x0000001508087223 */ /* 0x008fc80000000007 */
[----:B--2---:R-:W-:-:S04]  /*0760*/  FFMA R9, R9, R22, R8 ;  /* 0x0000001609097223 */ /* 0x004fc80000000008 */
[----:B------:R-:W-:-:S04]  /*0770*/  FFMA R10, R10, R25, R9 ;  /* 0x000000190a0a7223 */ /* 0x000fc80000000009 */
[----:B-----5:R-:W-:-:S04]  /*0780*/  FFMA R11, R11, R18, R10 ;  /* 0x000000120b0b7223 */ /* 0x020fc8000000000a */
[----:B------:R-:W-:Y:S01]  /*0790*/  FFMA R6, R26, R16, R11 ;  /* 0x000000101a067223 */ /* 0x000fe2000000000b */
[----:B------:R-:W-:Y:S06]  /*07a0*/  @P1 BRA `(.L_x_14) ;  /* 0xfffffff800a41947 */ /* 0x000fec000383ffff */
.L_x_13:
[----:B------:R-:W-:Y:S05]  /*07b0*/  BSYNC.RECONVERGENT B1 ;  /* 0x0000000000017941 */ /* 0x000fea0003800200 */
.L_x_12:
[----:B------:R-:W-:Y:S05]  /*07c0*/  @!P0 BRA `(.L_x_11) ;  /* 0x0000000400948947 */ /* 0x000fea0003800000 */
[----:B------:R-:W-:Y:S01]  /*07d0*/  ISETP.GE.U32.AND P0, PT, R5, 0x8, PT ;  /* 0x000000080500780c */ /* 0x000fe20003f06070 */
[----:B------:R-:W-:Y:S01]  /*07e0*/  BSSY.RECONVERGENT B1, `(.L_x_15) ;  /* 0x0000032000017945 */ /* 0x000fe20003800200 */
[----:B------:R-:W-:-:S04]  /*07f0*/  LOP3.LUT R24, R4, 0x7, RZ, 0xc0, !PT ;  /* 0x0000000704187812 */ /* 0x000fc800078ec0ff */
[----:B------:R-:W-:-:S07]  /*0800*/  ISETP.NE.AND P1, PT, R24, RZ, PT ;  /* 0x000000ff1800720c */ /* 0x000fce0003f25270 */
[----:B------:R-:W-:Y:S06]  /*0810*/  @!P0 BRA `(.L_x_16) ;  /* 0x0000000000b88947 */ /* 0x000fec0003800000 */
[----:B------:R-:W0:Y:S08]  /*0820*/  LDC.64 R20, c[0x0][0x390] ;  /* 0x0000e400ff147b82 */ /* 0x000e300000000a00 */
[----:B------:R-:W1:Y:S08]  /*0830*/  LDC.64 R10, c[0x0][0x3a0] ;  /* 0x0000e800ff0a7b82 */ /* 0x000e700000000a00 */
[----:B------:R-:W2:Y:S01]  /*0840*/  LDC.64 R8, c[0x0][0x398] ;  /* 0x0000e600ff087b82 */ /* 0x000ea20000000a00 */
[----:B0-----:R-:W-:-:S05]  /*0850*/  IMAD.WIDE R20, R3, 0x4, R20 ;  /* 0x0000000403147825 */ /* 0x001fca00078e0214 */
[----:B------:R-:W1:Y:S04]  /*0860*/  LDG.E R29, desc[UR4][R20.64] ;  /* 0x00000004141d7981 */ /* 0x000e68000c1e1900 */
[----:B------:R-:W3:Y:S04]  /*0870*/  LDG.E R27, desc[UR4][R20.64+0x4] ;  /* 0x00000404141b7981 */ /* 0x000ee8000c1e1900 */
[----:B------:R-:W4:Y:S04]  /*0880*/  LDG.E R25, desc[UR4][R20.64+0x8] ;  /* 0x0000080414197981 */ /* 0x000f28000c1e1900 */
[----:B------:R-:W5:Y:S04]  /*0890*/  LDG.E R13, desc[UR4][R20.64+0xc] ;  /* 0x00000c04140d7981 */ /* 0x000f68000c1e1900 */
[----:B------:R-:W5:Y:S04]  /*08a0*/  LDG.E R15, desc[UR4][R20.64+0x10] ;  /* 0x00001004140f7981 */ /* 0x000f68000c1e1900 */
[----:B------:R-:W5:Y:S04]  /*08b0*/  LDG.E R17, desc[UR4][R20.64+0x14] ;  /* 0x0000140414117981 */ /* 0x000f68000c1e1900 */
[----:B------:R-:W5:Y:S04]  /*08c0*/  LDG.E R19, desc[UR4][R20.64+0x18] ;  /* 0x0000180414137981 */ /* 0x000f68000c1e1900 */
[----:B------:R4:W5:Y:S01]  /*08d0*/  LDG.E R23, desc[UR4][R20.64+0x1c] ;  /* 0x00001c0414177981 */ /* 0x000962000c1e1900 */
[----:B--2---:R-:W-:-:S05]  /*08e0*/  IMAD.WIDE R8, R3, 0x4, R8 ;  /* 0x0000000403087825 */ /* 0x004fca00078e0208 */
[----:B------:R-:W2:Y:S04]  /*08f0*/  LDG.E R7, desc[UR4][R8.64] ;  /* 0x0000000408077981 */ /* 0x000ea8000c1e1900 */
[----:B------:R-:W2:Y:S01]  /*0900*/  LDG.E R22, desc[UR4][R8.64+0x8] ;  /* 0x0000080408167981 */ /* 0x000ea2000c1e1900 */
[----:B-1----:R-:W-:-:S04]  /*0910*/  IMAD.WIDE.U32 R28, R29, 0x4, R10 ;  /* 0x000000041d1c7825 */ /* 0x002fc800078e000a */
[--C-:B---3--:R-:W-:Y:S01]  /*0920*/  IMAD.WIDE.U32 R26, R27, 0x4, R10.reuse ;  /* 0x000000041b1a7825 */ /* 0x108fe200078e000a */
[----:B------:R-:W2:Y:S03]  /*0930*/  LDG.E R5, desc[UR4][R28.64] ;  /* 0x000000041c057981 */ /* 0x000ea6000c1e1900 */
[--C-:B----4-:R-:W-:Y:S01]  /*0940*/  IMAD.WIDE.U32 R20, R25, 0x4, R10.reuse ;  /* 0x0000000419147825 */ /* 0x110fe200078e000a */
[----:B------:R-:W3:Y:S04]  /*0950*/  LDG.E R2, desc[UR4][R26.64] ;  /* 0x000000041a027981 */ /* 0x000ee8000c1e1900 */
[----:B------:R-:W3:Y:S01]  /*0960*/  LDG.E R25, desc[UR4][R8.64+0x4] ;  /* 0x0000040408197981 */ /* 0x000ee2000c1e1900 */
[----:B-----5:R-:W-:-:S03]  /*0970*/  IMAD.WIDE.U32 R12, R13, 0x4, R10 ;  /* 0x000000040d0c7825 */ /* 0x020fc600078e000a */
[----:B------:R-:W4:Y:S01]  /*0980*/  LDG.E R21, desc[UR4][R20.64] ;  /* 0x0000000414157981 */ /* 0x000f22000c1e1900 */
[----:B------:R-:W-:-:S03]  /*0990*/  IMAD.WIDE.U32 R14, R15, 0x4, R10 ;  /* 0x000000040f0e7825 */ /* 0x000fc600078e000a */
[----:B------:R-:W5:Y:S01]  /*09a0*/  LDG.E R13, desc[UR4][R12.64] ;  /* 0x000000040c0d7981 */ /* 0x000f62000c1e1900 */
[----:B------:R-:W-:-:S03]  /*09b0*/  IMAD.WIDE.U32 R16, R17, 0x4, R10 ;  /* 0x0000000411107825 */ /* 0x000fc600078e000a */
[----:B------:R-:W5:Y:S01]  /*09c0*/  LDG.E R28, desc[UR4][R8.64+0xc] ;  /* 0x00000c04081c7981 */ /* 0x000f62000c1e1900 */
[----:B------:R-:W-:-:S03]  /*09d0*/  IMAD.WIDE.U32 R18, R19, 0x4, R10 ;  /* 0x0000000413127825 */ /* 0x000fc600078e000a */
[----:B------:R-:W5:Y:S04]  /*09e0*/  LDG.E R14, desc[UR4][R14.64] ;  /* 0x000000040e0e7981 */ /* 0x000f68000c1e1900 */
[----:B------:R-:W5:Y:S01]  /*09f0*/  LDG.E R29, desc[UR4][R8.64+0x10] ;  /* 0x00001004081d7981 */ /* 0x000f62000c1e1900 */
[----:B------:R-:W-:-:S03]  /*0a00*/  IMAD.WIDE.U32 R10, R23, 0x4, R10 ;  /* 0x00000004170a7825 */ /* 0x000fc600078e000a */
[----:B------:R-:W5:Y:S04]  /*0a10*/  LDG.E R17, desc[UR4][R16.64] ;  /* 0x0000000410117981 */ /* 0x000f68000c1e1900 */
[----:B------:R-:W5:Y:S04]  /*0a20*/  LDG.E R26, desc[UR4][R8.64+0x14] ;  /* 0x00001404081a7981 */ /* 0x000f68000c1e1900 */
[----:B------:R-:W5:Y:S04]  /*0a30*/  LDG.E R18, desc[UR4][R18.64] ;  /* 0x0000000412127981 */ /* 0x000f68000c1e1900 */
[----:B------:R-:W5:Y:S04]  /*0a40*/  LDG.E R23, desc[UR4][R8.64+0x18] ;  /* 0x0000180408177981 */ /* 0x000f68000c1e1900 */
[----:B------:R-:W5:Y:S04]  /*0a50*/  LDG.E R12, desc[UR4][R8.64+0x1c] ;  /* 0x00001c04080c7981 */ /* 0x000f68000c1e1900 */
[----:B------:R-:W5:Y:S01]  /*0a60*/  LDG.E R10, desc[UR4][R10.64] ;  /* 0x000000040a0a7981 */ /* 0x000f62000c1e1900 */
[----:B------:R-:W-:Y:S01]  /*0a70*/  IADD3 R3, PT, PT, R3, 0x8, RZ ;  /* 0x0000000803037810 */ /* 0x000fe20007ffe0ff */
[----:B--2---:R-:W-:-:S04]  /*0a80*/  FFMA R6, R7, R5, R6 ;  /* 0x0000000507067223 */ /* 0x004fc80000000006 */
[----:B---3--:R-:W-:-:S04]  /*0a90*/  FFMA R25, R25, R2, R6 ;  /* 0x0000000219197223 */ /* 0x008fc80000000006 */
[----:B----4-:R-:W-:-:S04]  /*0aa0*/  FFMA R21, R22, R21, R25 ;  /* 0x0000001516157223 */ /* 0x010fc80000000019 */
[----:B-----5:R-:W-:-:S04]  /*0ab0*/  FFMA R28, R28, R13, R21 ;  /* 0x0000000d1c1c7223 */ /* 0x020fc80000000015 */
[----:B------:R-:W-:-:S04]  /*0ac0*/  FFMA R29, R29, R14, R28 ;  /* 0x0000000e1d1d7223 */ /* 0x000fc8000000001c */
[----:B------:R-:W-:-:S04]  /*0ad0*/  FFMA R26, R26, R17, R29 ;  /* 0x000000111a1a7223 */ /* 0x000fc8000000001d */
[----:B------:R-:W-:-:S04]  /*0ae0*/  FFMA R23, R23, R18, R26 ;  /* 0x0000001217177223 */ /* 0x000fc8000000001a */
[----:B------:R-:W-:-:S07]  /*0af0*/  FFMA R6, R12, R10, R23 ;  /* 0x0000000a0c067223 */ /* 0x000fce0000000017 */
.L_x_16:
[----:B------:R-:W-:Y:S05]  /*0b00*/  BSYNC.RECONVERGENT B1 ;  /* 0x0000000000017941 */ /* 0x000fea0003800200 */
.L_x_15:
        /* <DEDUP_REMOVED lines=8> */
[----:B0-----:R-:W-:-:S07]  /*0b90*/  IMAD.WIDE R12, R3, 0x4, R8 ;  /* 0x00000004030c7825 */ /* 0x001fce00078e0208 */
[----:B------:R-:W0:Y:S01]  /*0ba0*/  LDC.64 R8, c[0x0][0x3a0] ;  /* 0x0000e800ff087b82 */ /* 0x000e220000000a00 */
[----:B------:R-:W0:Y:S04]  /*0bb0*/  LDG.E R15, desc[UR4][R12.64] ;  /* 0x000000040c0f7981 */ /* 0x000e28000c1e1900 */
[----:B------:R-:W2:Y:S04]  /*0bc0*/  LDG.E R17, desc[UR4][R12.64+0x4] ;  /* 0x000004040c117981 */ /* 0x000ea8000c1e1900 */
[----:B------:R-:W3:Y:S04]  /*0bd0*/  LDG.E R19, desc[UR4][R12.64+0x8] ;  /* 0x000008040c137981 */ /* 0x000ee8000c1e1900 */
[----:B------:R-:W4:Y:S01]  /*0be0*/  LDG.E R7, desc[UR4][R12.64+0xc] ;  /* 0x00000c040c077981 */ /* 0x000f22000c1e1900 */
[----:B-1----:R-:W-:-:S05]  /*0bf0*/  IMAD.WIDE R10, R3, 0x4, R10 ;  /* 0x00000004030a7825 */ /* 0x002fca00078e020a */
[----:B------:R-:W5:Y:S04]  /*0c00*/  LDG.E R5, desc[UR4][R10.64] ;  /* 0x000000040a057981 */ /* 0x000f68000c1e1900 */
        /* <DEDUP_REMOVED lines=9> */
[----:B------:R-:W3:Y:S04]  /*0ca0*/  LDG.E R7, desc[UR4][R10.64+0x8] ;  /* 0x000008040a077981 */ /* 0x000ee8000c1e1900 */
[----:B------:R-:W4:Y:S01]  /*0cb0*/  LDG.E R8, desc[UR4][R8.64] ;  /* 0x0000000408087981 */ /* 0x000f22000c1e1900 */
[----:B------:R-:W-:Y:S01]  /*0cc0*/  IADD3 R3, PT, PT, R3, 0x4, RZ ;  /* 0x0000000403037810 */ /* 0x000fe20007ffe0ff */
[----:B-----5:R-:W-:-:S04]  /*0cd0*/  FFMA R5, R5, R14, R6 ;  /* 0x0000000e05057223 */ /* 0x020fc80000000006 */
[----:B--2---:R-:W-:-:S04]  /*0ce0*/  FFMA R2, R2, R16, R5 ;  /* 0x0000001002027223 */ /* 0x004fc80000000005 */
[----:B---3--:R-:W-:-:S04]  /*0cf0*/  FFMA R2, R7, R18, R2 ;  /* 0x0000001207027223 */ /* 0x008fc80000000002 */
[----:B----4-:R-:W-:-:S07]  /*0d00*/  FFMA R6, R13, R8, R2 ;  /* 0x000000080d067223 */ /* 0x010fce0000000002 */
.L_x_18:
[----:B------:R-:W-:Y:S05]  /*0d10*/  BSYNC.RECONVERGENT B1 ;  /* 0x0000000000017941 */ /* 0x000fea0003800200 */
.L_x_17:
[----:B------:R-:W-:Y:S05]  /*0d20*/  @!P1 BRA `(.L_x_11) ;  /* 0x00000000003c9947 */ /* 0x000fea0003800000 */
[----:B------:R-:W0:Y:S01]  /*0d30*/  LDC.64 R16, c[0x0][0x3a0] ;  /* 0x0000e800ff107b82 */ /* 0x000e220000000a00 */
[----:B------:R-:W-:-:S07]  /*0d40*/  IADD3 R2, PT, PT, -R4, RZ, RZ ;  /* 0x000000ff04027210 */ /* 0x000fce0007ffe1ff */
[----:B------:R-:W1:Y:S08]  /*0d50*/  LDC.64 R12, c[0x0][0x390] ;  /* 0x0000e400ff0c7b82 */ /* 0x000e700000000a00 */
[----:B------:R-:W2:Y:S02]  /*0d60*/  LDC.64 R14, c[0x0][0x398] ;  /* 0x0000e600ff0e7b82 */ /* 0x000ea40000000a00 */
.L_x_19:
[----:B-1----:R-:W-:-:S06]  /*0d70*/  IMAD.WIDE R4, R3, 0x4, R12 ;  /* 0x0000000403047825 */ /* 0x002fcc00078e020c */
[----:B------:R-:W0:Y:S01]  /*0d80*/  LDG.E R5, desc[UR4][R4.64] ;  /* 0x0000000404057981 */ /* 0x000e22000c1e1900 */
[----:B--2---:R-:W-:-:S06]  /*0d90*/  IMAD.WIDE R8, R3, 0x4, R14 ;  /* 0x0000000403087825 */ /* 0x004fcc00078e020e */
[----:B------:R-:W2:Y:S01]  /*0da0*/  LDG.E R9, desc[UR4][R8.64] ;  /* 0x0000000408097981 */ /* 0x000ea2000c1e1900 */
[----:B------:R-:W-:Y:S01]  /*0db0*/  IADD3 R2, PT, PT, R2, 0x1, RZ ;  /* 0x0000000102027810 */ /* 0x000fe20007ffe0ff */
[----:B0-----:R-:W-:-:S06]  /*0dc0*/  IMAD.WIDE.U32 R10, R5, 0x4, R16 ;  /* 0x00000004050a7825 */ /* 0x001fcc00078e0010 */
[----:B------:R-:W2:Y:S01]  /*0dd0*/  LDG.E R10, desc[UR4][R10.64] ;  /* 0x000000040a0a7981 */ /* 0x000ea2000c1e1900 */
[----:B------:R-:W-:Y:S02]  /*0de0*/  ISETP.NE.AND P0, PT, R2, RZ, PT ;  /* 0x000000ff0200720c */ /* 0x000fe40003f05270 */
[----:B------:R-:W-:Y:S01]  /*0df0*/  IADD3 R3, PT, PT, R3, 0x1, RZ ;  /* 0x0000000103037810 */ /* 0x000fe20007ffe0ff */
[----:B--2---:R-:W-:-:S10]  /*0e00*/  FFMA R6, R9, R10, R6 ;  /* 0x0000000a09067223 */ /* 0x004fd40000000006 */
[----:B------:R-:W-:Y:S05]  /*0e10*/  @P0 BRA `(.L_x_19) ;  /* 0xfffffffc00d40947 */ /* 0x000fea000383ffff */
.L_x_11:
[----:B------:R-:W-:Y:S05]  /*0e20*/  BSYNC.RECONVERGENT B0 ;  /* 0x0000000000007941 */ /* 0x000fea0003800200 */
.L_x_10:
[----:B------:R-:W0:Y:S02]  /*0e30*/  LDC.64 R2, c[0x0][0x3a8] ;  /* 0x0000ea00ff027b82 */ /* 0x000e240000000a00 */
[----:B0-----:R-:W-:-:S05]  /*0e40*/  IMAD.WIDE R2, R0, 0x4, R2 ;  /* 0x0000000400027825 */ /* 0x001fca00078e0202 */
[----:B------:R-:W-:Y:S01]  /*0e50*/  STG.E desc[UR4][R2.64], R6 ;  /* 0x0000000602007986 */ /* 0x000fe2000c101904 */
[----:B------:R-:W-:Y:S05]  /*0e60*/  EXIT ;  /* 0x000000000000794d */ /* 0x000fea0003800000 */
.L_x_20:
        /* <DEDUP_REMOVED lines=9> */
.L_x_22:


//--------------------- .nv.shared.reserved.0     --------------------------
	.section	.nv.shared.reserved.0,"aw",@nobits
	.weak		__nv_reservedSMEM_offset_0_alias
	.size		__nv_reservedSMEM_offset_0_alias, 0, 64
	.other		__nv_reservedSMEM_offset_0_alias,@"STO_CUDA_RESERVED_SHARED STV_DEFAULT"
__nv_reservedSMEM_offset_0_alias:
	.zero		0
	.zero		64


//--------------------- .nv.constant0._Z15spmv_jds_kerneljPjS_S_S_PfS0_S0_ --------------------------
	.section	.nv.constant0._Z15spmv_jds_kerneljPjS_S_S_PfS0_S0_,"a",@progbits
	.sectionflags	@""
	.align	4
.nv.constant0._Z15spmv_jds_kerneljPjS_S_S_PfS0_S0_:
	.zero		960


//--------------------- .nv.constant0._Z15spmv_csr_kerneljPjS_PfS0_S0_ --------------------------
	.section	.nv.constant0._Z15spmv_csr_kerneljPjS_PfS0_S0_,"a",@progbits
	.sectionflags	@""
	.align	4
.nv.constant0._Z15spmv_csr_kerneljPjS_PfS0_S0_:
	.zero		944


//--------------------- SYMBOLS --------------------------

	.type		.nv.reservedSmem.offset0,@object
	.size		.nv.reservedSmem.offset0,0x4
